//
// Generated by NVIDIA NVVM Compiler
//
// Compiler Build ID: CL-36424714
// Cuda compilation tools, release 13.0, V13.0.88
// Based on NVVM 20.0.0
//

.version 9.0
.target sm_100
.address_size 64

	// .globl	_Z22spmv_csr_scalar_kernelPdS_PiS0_iS_
// _ZZ22spmv_csr_vector_kernelPdS_PiS0_iS_E4vals has been demoted
// _ZZ24spmv_csr_adaptive_kernelPdS_PiS0_iS0_S_E3LDS has been demoted
// _ZZ17spmv_pcsr_kernel2PdPiiS_E5ptr_s has been demoted
// _ZZ17spmv_pcsr_kernel2PdPiiS_E3v_s has been demoted
// _ZZ17spmv_light_kernelILi2ELi512EEvPiS0_S0_PdS1_iS1_iE5space has been demoted
// _ZZ17spmv_light_kernelILi4ELi256EEvPiS0_S0_PdS1_iS1_iE5space has been demoted
// _ZZ17spmv_light_kernelILi8ELi128EEvPiS0_S0_PdS1_iS1_iE5space has been demoted
// _ZZ17spmv_light_kernelILi32ELi32EEvPiS0_S0_PdS1_iS1_iE5space has been demoted

.visible .entry _Z22spmv_csr_scalar_kernelPdS_PiS0_iS_(
	.param .u64 .ptr .align 1 _Z22spmv_csr_scalar_kernelPdS_PiS0_iS__param_0,
	.param .u64 .ptr .align 1 _Z22spmv_csr_scalar_kernelPdS_PiS0_iS__param_1,
	.param .u64 .ptr .align 1 _Z22spmv_csr_scalar_kernelPdS_PiS0_iS__param_2,
	.param .u64 .ptr .align 1 _Z22spmv_csr_scalar_kernelPdS_PiS0_iS__param_3,
	.param .u32 _Z22spmv_csr_scalar_kernelPdS_PiS0_iS__param_4,
	.param .u64 .ptr .align 1 _Z22spmv_csr_scalar_kernelPdS_PiS0_iS__param_5
)
{
	.reg .pred 	%p<13>;
	.reg .b32 	%r<65>;
	.reg .b64 	%rd<94>;
	.reg .b64 	%fd<116>;

	ld.param.u64 	%rd11, [_Z22spmv_csr_scalar_kernelPdS_PiS0_iS__param_0];
	ld.param.u64 	%rd12, [_Z22spmv_csr_scalar_kernelPdS_PiS0_iS__param_1];
	ld.param.u64 	%rd13, [_Z22spmv_csr_scalar_kernelPdS_PiS0_iS__param_2];
	ld.param.u64 	%rd9, [_Z22spmv_csr_scalar_kernelPdS_PiS0_iS__param_3];
	ld.param.u32 	%r22, [_Z22spmv_csr_scalar_kernelPdS_PiS0_iS__param_4];
	ld.param.u64 	%rd10, [_Z22spmv_csr_scalar_kernelPdS_PiS0_iS__param_5];
	cvta.to.global.u64 	%rd1, %rd12;
	cvta.to.global.u64 	%rd2, %rd11;
	cvta.to.global.u64 	%rd3, %rd13;
	mov.u32 	%r23, %ctaid.x;
	mov.u32 	%r1, %ntid.x;
	mov.u32 	%r24, %tid.x;
	mad.lo.s32 	%r59, %r23, %r1, %r24;
	setp.ge.s32 	%p1, %r59, %r22;
	@%p1 bra 	$L__BB0_17;
	mov.u32 	%r25, %nctaid.x;
	mul.lo.s32 	%r3, %r1, %r25;
	add.s64 	%rd4, %rd2, 64;
	cvta.to.global.u64 	%rd5, %rd9;
	cvta.to.global.u64 	%rd6, %rd10;
$L__BB0_2:
	mul.wide.s32 	%rd14, %r59, 4;
	add.s64 	%rd15, %rd5, %rd14;
	ld.global.u32 	%r62, [%rd15];
	ld.global.u32 	%r6, [%rd15+4];
	setp.ge.s32 	%p2, %r62, %r6;
	mov.f64 	%fd115, 0d0000000000000000;
	@%p2 bra 	$L__BB0_16;
	sub.s32 	%r7, %r6, %r62;
	and.b32  	%r8, %r7, 15;
	sub.s32 	%r26, %r62, %r6;
	setp.gt.u32 	%p3, %r26, -16;
	mov.f64 	%fd115, 0d0000000000000000;
	@%p3 bra 	$L__BB0_6;
	and.b32  	%r27, %r7, -16;
	neg.s32 	%r60, %r27;
	mov.f64 	%fd115, 0d0000000000000000;
$L__BB0_5:
	.pragma "nounroll";
	mul.wide.s32 	%rd16, %r62, 4;
	add.s64 	%rd17, %rd3, %rd16;
	mul.wide.s32 	%rd18, %r62, 8;
	add.s64 	%rd19, %rd4, %rd18;
	ld.global.u32 	%r28, [%rd17];
	ld.global.f64 	%fd19, [%rd19+-64];
	mul.wide.s32 	%rd20, %r28, 8;
	add.s64 	%rd21, %rd1, %rd20;
	ld.global.f64 	%fd20, [%rd21];
	fma.rn.f64 	%fd21, %fd19, %fd20, %fd115;
	ld.global.u32 	%r29, [%rd17+4];
	ld.global.f64 	%fd22, [%rd19+-56];
	mul.wide.s32 	%rd22, %r29, 8;
	add.s64 	%rd23, %rd1, %rd22;
	ld.global.f64 	%fd23, [%rd23];
	fma.rn.f64 	%fd24, %fd22, %fd23, %fd21;
	ld.global.u32 	%r30, [%rd17+8];
	ld.global.f64 	%fd25, [%rd19+-48];
	mul.wide.s32 	%rd24, %r30, 8;
	add.s64 	%rd25, %rd1, %rd24;
	ld.global.f64 	%fd26, [%rd25];
	fma.rn.f64 	%fd27, %fd25, %fd26, %fd24;
	ld.global.u32 	%r31, [%rd17+12];
	ld.global.f64 	%fd28, [%rd19+-40];
	mul.wide.s32 	%rd26, %r31, 8;
	add.s64 	%rd27, %rd1, %rd26;
	ld.global.f64 	%fd29, [%rd27];
	fma.rn.f64 	%fd30, %fd28, %fd29, %fd27;
	ld.global.u32 	%r32, [%rd17+16];
	ld.global.f64 	%fd31, [%rd19+-32];
	mul.wide.s32 	%rd28, %r32, 8;
	add.s64 	%rd29, %rd1, %rd28;
	ld.global.f64 	%fd32, [%rd29];
	fma.rn.f64 	%fd33, %fd31, %fd32, %fd30;
	ld.global.u32 	%r33, [%rd17+20];
	ld.global.f64 	%fd34, [%rd19+-24];
	mul.wide.s32 	%rd30, %r33, 8;
	add.s64 	%rd31, %rd1, %rd30;
	ld.global.f64 	%fd35, [%rd31];
	fma.rn.f64 	%fd36, %fd34, %fd35, %fd33;
	ld.global.u32 	%r34, [%rd17+24];
	ld.global.f64 	%fd37, [%rd19+-16];
	mul.wide.s32 	%rd32, %r34, 8;
	add.s64 	%rd33, %rd1, %rd32;
	ld.global.f64 	%fd38, [%rd33];
	fma.rn.f64 	%fd39, %fd37, %fd38, %fd36;
	ld.global.u32 	%r35, [%rd17+28];
	ld.global.f64 	%fd40, [%rd19+-8];
	mul.wide.s32 	%rd34, %r35, 8;
	add.s64 	%rd35, %rd1, %rd34;
	ld.global.f64 	%fd41, [%rd35];
	fma.rn.f64 	%fd42, %fd40, %fd41, %fd39;
	ld.global.u32 	%r36, [%rd17+32];
	ld.global.f64 	%fd43, [%rd19];
	mul.wide.s32 	%rd36, %r36, 8;
	add.s64 	%rd37, %rd1, %rd36;
	ld.global.f64 	%fd44, [%rd37];
	fma.rn.f64 	%fd45, %fd43, %fd44, %fd42;
	ld.global.u32 	%r37, [%rd17+36];
	ld.global.f64 	%fd46, [%rd19+8];
	mul.wide.s32 	%rd38, %r37, 8;
	add.s64 	%rd39, %rd1, %rd38;
	ld.global.f64 	%fd47, [%rd39];
	fma.rn.f64 	%fd48, %fd46, %fd47, %fd45;
	ld.global.u32 	%r38, [%rd17+40];
	ld.global.f64 	%fd49, [%rd19+16];
	mul.wide.s32 	%rd40, %r38, 8;
	add.s64 	%rd41, %rd1, %rd40;
	ld.global.f64 	%fd50, [%rd41];
	fma.rn.f64 	%fd51, %fd49, %fd50, %fd48;
	ld.global.u32 	%r39, [%rd17+44];
	ld.global.f64 	%fd52, [%rd19+24];
	mul.wide.s32 	%rd42, %r39, 8;
	add.s64 	%rd43, %rd1, %rd42;
	ld.global.f64 	%fd53, [%rd43];
	fma.rn.f64 	%fd54, %fd52, %fd53, %fd51;
	ld.global.u32 	%r40, [%rd17+48];
	ld.global.f64 	%fd55, [%rd19+32];
	mul.wide.s32 	%rd44, %r40, 8;
	add.s64 	%rd45, %rd1, %rd44;
	ld.global.f64 	%fd56, [%rd45];
	fma.rn.f64 	%fd57, %fd55, %fd56, %fd54;
	ld.global.u32 	%r41, [%rd17+52];
	ld.global.f64 	%fd58, [%rd19+40];
	mul.wide.s32 	%rd46, %r41, 8;
	add.s64 	%rd47, %rd1, %rd46;
	ld.global.f64 	%fd59, [%rd47];
	fma.rn.f64 	%fd60, %fd58, %fd59, %fd57;
	ld.global.u32 	%r42, [%rd17+56];
	ld.global.f64 	%fd61, [%rd19+48];
	mul.wide.s32 	%rd48, %r42, 8;
	add.s64 	%rd49, %rd1, %rd48;
	ld.global.f64 	%fd62, [%rd49];
	fma.rn.f64 	%fd63, %fd61, %fd62, %fd60;
	ld.global.u32 	%r43, [%rd17+60];
	ld.global.f64 	%fd64, [%rd19+56];
	mul.wide.s32 	%rd50, %r43, 8;
	add.s64 	%rd51, %rd1, %rd50;
	ld.global.f64 	%fd65, [%rd51];
	fma.rn.f64 	%fd115, %fd64, %fd65, %fd63;
	add.s32 	%r62, %r62, 16;
	add.s32 	%r60, %r60, 16;
	setp.ne.s32 	%p4, %r60, 0;
	@%p4 bra 	$L__BB0_5;
$L__BB0_6:
	setp.eq.s32 	%p5, %r8, 0;
	@%p5 bra 	$L__BB0_16;
	and.b32  	%r15, %r7, 7;
	setp.lt.u32 	%p6, %r8, 8;
	@%p6 bra 	$L__BB0_9;
	mul.wide.s32 	%rd52, %r62, 4;
	add.s64 	%rd53, %rd3, %rd52;
	ld.global.u32 	%r44, [%rd53];
	mul.wide.s32 	%rd54, %r62, 8;
	add.s64 	%rd55, %rd2, %rd54;
	ld.global.f64 	%fd67, [%rd55];
	mul.wide.s32 	%rd56, %r44, 8;
	add.s64 	%rd57, %rd1, %rd56;
	ld.global.f64 	%fd68, [%rd57];
	fma.rn.f64 	%fd69, %fd67, %fd68, %fd115;
	ld.global.u32 	%r45, [%rd53+4];
	ld.global.f64 	%fd70, [%rd55+8];
	mul.wide.s32 	%rd58, %r45, 8;
	add.s64 	%rd59, %rd1, %rd58;
	ld.global.f64 	%fd71, [%rd59];
	fma.rn.f64 	%fd72, %fd70, %fd71, %fd69;
	ld.global.u32 	%r46, [%rd53+8];
	ld.global.f64 	%fd73, [%rd55+16];
	mul.wide.s32 	%rd60, %r46, 8;
	add.s64 	%rd61, %rd1, %rd60;
	ld.global.f64 	%fd74, [%rd61];
	fma.rn.f64 	%fd75, %fd73, %fd74, %fd72;
	ld.global.u32 	%r47, [%rd53+12];
	ld.global.f64 	%fd76, [%rd55+24];
	mul.wide.s32 	%rd62, %r47, 8;
	add.s64 	%rd63, %rd1, %rd62;
	ld.global.f64 	%fd77, [%rd63];
	fma.rn.f64 	%fd78, %fd76, %fd77, %fd75;
	ld.global.u32 	%r48, [%rd53+16];
	ld.global.f64 	%fd79, [%rd55+32];
	mul.wide.s32 	%rd64, %r48, 8;
	add.s64 	%rd65, %rd1, %rd64;
	ld.global.f64 	%fd80, [%rd65];
	fma.rn.f64 	%fd81, %fd79, %fd80, %fd78;
	ld.global.u32 	%r49, [%rd53+20];
	ld.global.f64 	%fd82, [%rd55+40];
	mul.wide.s32 	%rd66, %r49, 8;
	add.s64 	%rd67, %rd1, %rd66;
	ld.global.f64 	%fd83, [%rd67];
	fma.rn.f64 	%fd84, %fd82, %fd83, %fd81;
	ld.global.u32 	%r50, [%rd53+24];
	ld.global.f64 	%fd85, [%rd55+48];
	mul.wide.s32 	%rd68, %r50, 8;
	add.s64 	%rd69, %rd1, %rd68;
	ld.global.f64 	%fd86, [%rd69];
	fma.rn.f64 	%fd87, %fd85, %fd86, %fd84;
	ld.global.u32 	%r51, [%rd53+28];
	ld.global.f64 	%fd88, [%rd55+56];
	mul.wide.s32 	%rd70, %r51, 8;
	add.s64 	%rd71, %rd1, %rd70;
	ld.global.f64 	%fd89, [%rd71];
	fma.rn.f64 	%fd115, %fd88, %fd89, %fd87;
	add.s32 	%r62, %r62, 8;
$L__BB0_9:
	setp.eq.s32 	%p7, %r15, 0;
	@%p7 bra 	$L__BB0_16;
	and.b32  	%r18, %r7, 3;
	setp.lt.u32 	%p8, %r15, 4;
	@%p8 bra 	$L__BB0_12;
	mul.wide.s32 	%rd72, %r62, 4;
	add.s64 	%rd73, %rd3, %rd72;
	ld.global.u32 	%r52, [%rd73];
	mul.wide.s32 	%rd74, %r62, 8;
	add.s64 	%rd75, %rd2, %rd74;
	ld.global.f64 	%fd91, [%rd75];
	mul.wide.s32 	%rd76, %r52, 8;
	add.s64 	%rd77, %rd1, %rd76;
	ld.global.f64 	%fd92, [%rd77];
	fma.rn.f64 	%fd93, %fd91, %fd92, %fd115;
	ld.global.u32 	%r53, [%rd73+4];
	ld.global.f64 	%fd94, [%rd75+8];
	mul.wide.s32 	%rd78, %r53, 8;
	add.s64 	%rd79, %rd1, %rd78;
	ld.global.f64 	%fd95, [%rd79];
	fma.rn.f64 	%fd96, %fd94, %fd95, %fd93;
	ld.global.u32 	%r54, [%rd73+8];
	ld.global.f64 	%fd97, [%rd75+16];
	mul.wide.s32 	%rd80, %r54, 8;
	add.s64 	%rd81, %rd1, %rd80;
	ld.global.f64 	%fd98, [%rd81];
	fma.rn.f64 	%fd99, %fd97, %fd98, %fd96;
	ld.global.u32 	%r55, [%rd73+12];
	ld.global.f64 	%fd100, [%rd75+24];
	mul.wide.s32 	%rd82, %r55, 8;
	add.s64 	%rd83, %rd1, %rd82;
	ld.global.f64 	%fd101, [%rd83];
	fma.rn.f64 	%fd115, %fd100, %fd101, %fd99;
	add.s32 	%r62, %r62, 4;
$L__BB0_12:
	setp.eq.s32 	%p9, %r18, 0;
	@%p9 bra 	$L__BB0_16;
	mul.wide.s32 	%rd84, %r62, 4;
	add.s64 	%rd7, %rd3, %rd84;
	ld.global.u32 	%r56, [%rd7];
	mul.wide.s32 	%rd85, %r62, 8;
	add.s64 	%rd8, %rd2, %rd85;
	ld.global.f64 	%fd102, [%rd8];
	mul.wide.s32 	%rd86, %r56, 8;
	add.s64 	%rd87, %rd1, %rd86;
	ld.global.f64 	%fd103, [%rd87];
	fma.rn.f64 	%fd115, %fd102, %fd103, %fd115;
	setp.eq.s32 	%p10, %r18, 1;
	@%p10 bra 	$L__BB0_16;
	ld.global.u32 	%r57, [%rd7+4];
	ld.global.f64 	%fd104, [%rd8+8];
	mul.wide.s32 	%rd88, %r57, 8;
	add.s64 	%rd89, %rd1, %rd88;
	ld.global.f64 	%fd105, [%rd89];
	fma.rn.f64 	%fd115, %fd104, %fd105, %fd115;
	setp.eq.s32 	%p11, %r18, 2;
	@%p11 bra 	$L__BB0_16;
	ld.global.u32 	%r58, [%rd7+8];
	ld.global.f64 	%fd106, [%rd8+16];
	mul.wide.s32 	%rd90, %r58, 8;
	add.s64 	%rd91, %rd1, %rd90;
	ld.global.f64 	%fd107, [%rd91];
	fma.rn.f64 	%fd115, %fd106, %fd107, %fd115;
$L__BB0_16:
	mul.wide.s32 	%rd92, %r59, 8;
	add.s64 	%rd93, %rd6, %rd92;
	st.global.f64 	[%rd93], %fd115;
	add.s32 	%r59, %r59, %r3;
	setp.lt.s32 	%p12, %r59, %r22;
	@%p12 bra 	$L__BB0_2;
$L__BB0_17:
	ret;

}
	// .globl	_Z22spmv_csr_vector_kernelPdS_PiS0_iS_
.visible .entry _Z22spmv_csr_vector_kernelPdS_PiS0_iS_(
	.param .u64 .ptr .align 1 _Z22spmv_csr_vector_kernelPdS_PiS0_iS__param_0,
	.param .u64 .ptr .align 1 _Z22spmv_csr_vector_kernelPdS_PiS0_iS__param_1,
	.param .u64 .ptr .align 1 _Z22spmv_csr_vector_kernelPdS_PiS0_iS__param_2,
	.param .u64 .ptr .align 1 _Z22spmv_csr_vector_kernelPdS_PiS0_iS__param_3,
	.param .u32 _Z22spmv_csr_vector_kernelPdS_PiS0_iS__param_4,
	.param .u64 .ptr .align 1 _Z22spmv_csr_vector_kernelPdS_PiS0_iS__param_5
)
{
	.reg .pred 	%p<25>;
	.reg .b32 	%r<77>;
	.reg .b64 	%rd<91>;
	.reg .b64 	%fd<128>;
	// demoted variable
	.shared .align 8 .b8 _ZZ22spmv_csr_vector_kernelPdS_PiS0_iS_E4vals[8192];
	ld.param.u64 	%rd8, [_Z22spmv_csr_vector_kernelPdS_PiS0_iS__param_0];
	ld.param.u64 	%rd9, [_Z22spmv_csr_vector_kernelPdS_PiS0_iS__param_1];
	ld.param.u64 	%rd10, [_Z22spmv_csr_vector_kernelPdS_PiS0_iS__param_2];
	ld.param.u64 	%rd6, [_Z22spmv_csr_vector_kernelPdS_PiS0_iS__param_3];
	ld.param.u32 	%r27, [_Z22spmv_csr_vector_kernelPdS_PiS0_iS__param_4];
	ld.param.u64 	%rd7, [_Z22spmv_csr_vector_kernelPdS_PiS0_iS__param_5];
	cvta.to.global.u64 	%rd1, %rd9;
	cvta.to.global.u64 	%rd2, %rd8;
	cvta.to.global.u64 	%rd3, %rd10;
	mov.u32 	%r1, %tid.x;
	and.b32  	%r2, %r1, 31;
	mov.u32 	%r28, %ntid.x;
	shr.u32 	%r29, %r28, 5;
	mov.u32 	%r30, %ctaid.x;
	shr.u32 	%r31, %r1, 5;
	mad.lo.s32 	%r3, %r29, %r30, %r31;
	setp.ge.s32 	%p2, %r3, %r27;
	@%p2 bra 	$L__BB1_22;
	cvta.to.global.u64 	%rd11, %rd6;
	mul.wide.s32 	%rd12, %r3, 4;
	add.s64 	%rd13, %rd11, %rd12;
	ld.global.u32 	%r4, [%rd13];
	ld.global.u32 	%r5, [%rd13+4];
	add.s32 	%r72, %r4, %r2;
	setp.ge.s32 	%p3, %r72, %r5;
	mov.f64 	%fd127, 0d0000000000000000;
	@%p3 bra 	$L__BB1_14;
	add.s32 	%r32, %r72, 32;
	max.s32 	%r33, %r5, %r32;
	not.b32 	%r34, %r4;
	add.s32 	%r35, %r33, %r34;
	sub.s32 	%r36, %r35, %r2;
	shr.u32 	%r37, %r36, 5;
	add.s32 	%r7, %r37, 1;
	and.b32  	%r8, %r7, 15;
	setp.lt.u32 	%p4, %r36, 480;
	mov.f64 	%fd127, 0d0000000000000000;
	@%p4 bra 	$L__BB1_5;
	and.b32  	%r38, %r7, 268435440;
	neg.s32 	%r70, %r38;
	add.s64 	%rd4, %rd3, 1024;
	add.s64 	%rd5, %rd2, 2048;
	mov.f64 	%fd127, 0d0000000000000000;
$L__BB1_4:
	.pragma "nounroll";
	mul.wide.s32 	%rd14, %r72, 4;
	add.s64 	%rd15, %rd4, %rd14;
	mul.wide.s32 	%rd16, %r72, 8;
	add.s64 	%rd17, %rd5, %rd16;
	ld.global.u32 	%r39, [%rd15+-1024];
	ld.global.f64 	%fd18, [%rd17+-2048];
	mul.wide.s32 	%rd18, %r39, 8;
	add.s64 	%rd19, %rd1, %rd18;
	ld.global.f64 	%fd19, [%rd19];
	fma.rn.f64 	%fd20, %fd18, %fd19, %fd127;
	ld.global.u32 	%r40, [%rd15+-896];
	ld.global.f64 	%fd21, [%rd17+-1792];
	mul.wide.s32 	%rd20, %r40, 8;
	add.s64 	%rd21, %rd1, %rd20;
	ld.global.f64 	%fd22, [%rd21];
	fma.rn.f64 	%fd23, %fd21, %fd22, %fd20;
	ld.global.u32 	%r41, [%rd15+-768];
	ld.global.f64 	%fd24, [%rd17+-1536];
	mul.wide.s32 	%rd22, %r41, 8;
	add.s64 	%rd23, %rd1, %rd22;
	ld.global.f64 	%fd25, [%rd23];
	fma.rn.f64 	%fd26, %fd24, %fd25, %fd23;
	ld.global.u32 	%r42, [%rd15+-640];
	ld.global.f64 	%fd27, [%rd17+-1280];
	mul.wide.s32 	%rd24, %r42, 8;
	add.s64 	%rd25, %rd1, %rd24;
	ld.global.f64 	%fd28, [%rd25];
	fma.rn.f64 	%fd29, %fd27, %fd28, %fd26;
	ld.global.u32 	%r43, [%rd15+-512];
	ld.global.f64 	%fd30, [%rd17+-1024];
	mul.wide.s32 	%rd26, %r43, 8;
	add.s64 	%rd27, %rd1, %rd26;
	ld.global.f64 	%fd31, [%rd27];
	fma.rn.f64 	%fd32, %fd30, %fd31, %fd29;
	ld.global.u32 	%r44, [%rd15+-384];
	ld.global.f64 	%fd33, [%rd17+-768];
	mul.wide.s32 	%rd28, %r44, 8;
	add.s64 	%rd29, %rd1, %rd28;
	ld.global.f64 	%fd34, [%rd29];
	fma.rn.f64 	%fd35, %fd33, %fd34, %fd32;
	ld.global.u32 	%r45, [%rd15+-256];
	ld.global.f64 	%fd36, [%rd17+-512];
	mul.wide.s32 	%rd30, %r45, 8;
	add.s64 	%rd31, %rd1, %rd30;
	ld.global.f64 	%fd37, [%rd31];
	fma.rn.f64 	%fd38, %fd36, %fd37, %fd35;
	ld.global.u32 	%r46, [%rd15+-128];
	ld.global.f64 	%fd39, [%rd17+-256];
	mul.wide.s32 	%rd32, %r46, 8;
	add.s64 	%rd33, %rd1, %rd32;
	ld.global.f64 	%fd40, [%rd33];
	fma.rn.f64 	%fd41, %fd39, %fd40, %fd38;
	ld.global.u32 	%r47, [%rd15];
	ld.global.f64 	%fd42, [%rd17];
	mul.wide.s32 	%rd34, %r47, 8;
	add.s64 	%rd35, %rd1, %rd34;
	ld.global.f64 	%fd43, [%rd35];
	fma.rn.f64 	%fd44, %fd42, %fd43, %fd41;
	ld.global.u32 	%r48, [%rd15+128];
	ld.global.f64 	%fd45, [%rd17+256];
	mul.wide.s32 	%rd36, %r48, 8;
	add.s64 	%rd37, %rd1, %rd36;
	ld.global.f64 	%fd46, [%rd37];
	fma.rn.f64 	%fd47, %fd45, %fd46, %fd44;
	ld.global.u32 	%r49, [%rd15+256];
	ld.global.f64 	%fd48, [%rd17+512];
	mul.wide.s32 	%rd38, %r49, 8;
	add.s64 	%rd39, %rd1, %rd38;
	ld.global.f64 	%fd49, [%rd39];
	fma.rn.f64 	%fd50, %fd48, %fd49, %fd47;
	ld.global.u32 	%r50, [%rd15+384];
	ld.global.f64 	%fd51, [%rd17+768];
	mul.wide.s32 	%rd40, %r50, 8;
	add.s64 	%rd41, %rd1, %rd40;
	ld.global.f64 	%fd52, [%rd41];
	fma.rn.f64 	%fd53, %fd51, %fd52, %fd50;
	ld.global.u32 	%r51, [%rd15+512];
	ld.global.f64 	%fd54, [%rd17+1024];
	mul.wide.s32 	%rd42, %r51, 8;
	add.s64 	%rd43, %rd1, %rd42;
	ld.global.f64 	%fd55, [%rd43];
	fma.rn.f64 	%fd56, %fd54, %fd55, %fd53;
	ld.global.u32 	%r52, [%rd15+640];
	ld.global.f64 	%fd57, [%rd17+1280];
	mul.wide.s32 	%rd44, %r52, 8;
	add.s64 	%rd45, %rd1, %rd44;
	ld.global.f64 	%fd58, [%rd45];
	fma.rn.f64 	%fd59, %fd57, %fd58, %fd56;
	ld.global.u32 	%r53, [%rd15+768];
	ld.global.f64 	%fd60, [%rd17+1536];
	mul.wide.s32 	%rd46, %r53, 8;
	add.s64 	%rd47, %rd1, %rd46;
	ld.global.f64 	%fd61, [%rd47];
	fma.rn.f64 	%fd62, %fd60, %fd61, %fd59;
	ld.global.u32 	%r54, [%rd15+896];
	ld.global.f64 	%fd63, [%rd17+1792];
	mul.wide.s32 	%rd48, %r54, 8;
	add.s64 	%rd49, %rd1, %rd48;
	ld.global.f64 	%fd64, [%rd49];
	fma.rn.f64 	%fd127, %fd63, %fd64, %fd62;
	add.s32 	%r72, %r72, 512;
	add.s32 	%r70, %r70, 16;
	setp.ne.s32 	%p5, %r70, 0;
	@%p5 bra 	$L__BB1_4;
$L__BB1_5:
	setp.eq.s32 	%p6, %r8, 0;
	@%p6 bra 	$L__BB1_14;
	and.b32  	%r15, %r7, 7;
	setp.lt.u32 	%p7, %r8, 8;
	@%p7 bra 	$L__BB1_8;
	mul.wide.s32 	%rd50, %r72, 4;
	add.s64 	%rd51, %rd3, %rd50;
	ld.global.u32 	%r55, [%rd51];
	mul.wide.s32 	%rd52, %r72, 8;
	add.s64 	%rd53, %rd2, %rd52;
	ld.global.f64 	%fd66, [%rd53];
	mul.wide.s32 	%rd54, %r55, 8;
	add.s64 	%rd55, %rd1, %rd54;
	ld.global.f64 	%fd67, [%rd55];
	fma.rn.f64 	%fd68, %fd66, %fd67, %fd127;
	ld.global.u32 	%r56, [%rd51+128];
	ld.global.f64 	%fd69, [%rd53+256];
	mul.wide.s32 	%rd56, %r56, 8;
	add.s64 	%rd57, %rd1, %rd56;
	ld.global.f64 	%fd70, [%rd57];
	fma.rn.f64 	%fd71, %fd69, %fd70, %fd68;
	ld.global.u32 	%r57, [%rd51+256];
	ld.global.f64 	%fd72, [%rd53+512];
	mul.wide.s32 	%rd58, %r57, 8;
	add.s64 	%rd59, %rd1, %rd58;
	ld.global.f64 	%fd73, [%rd59];
	fma.rn.f64 	%fd74, %fd72, %fd73, %fd71;
	ld.global.u32 	%r58, [%rd51+384];
	ld.global.f64 	%fd75, [%rd53+768];
	mul.wide.s32 	%rd60, %r58, 8;
	add.s64 	%rd61, %rd1, %rd60;
	ld.global.f64 	%fd76, [%rd61];
	fma.rn.f64 	%fd77, %fd75, %fd76, %fd74;
	ld.global.u32 	%r59, [%rd51+512];
	ld.global.f64 	%fd78, [%rd53+1024];
	mul.wide.s32 	%rd62, %r59, 8;
	add.s64 	%rd63, %rd1, %rd62;
	ld.global.f64 	%fd79, [%rd63];
	fma.rn.f64 	%fd80, %fd78, %fd79, %fd77;
	ld.global.u32 	%r60, [%rd51+640];
	ld.global.f64 	%fd81, [%rd53+1280];
	mul.wide.s32 	%rd64, %r60, 8;
	add.s64 	%rd65, %rd1, %rd64;
	ld.global.f64 	%fd82, [%rd65];
	fma.rn.f64 	%fd83, %fd81, %fd82, %fd80;
	ld.global.u32 	%r61, [%rd51+768];
	ld.global.f64 	%fd84, [%rd53+1536];
	mul.wide.s32 	%rd66, %r61, 8;
	add.s64 	%rd67, %rd1, %rd66;
	ld.global.f64 	%fd85, [%rd67];
	fma.rn.f64 	%fd86, %fd84, %fd85, %fd83;
	ld.global.u32 	%r62, [%rd51+896];
	ld.global.f64 	%fd87, [%rd53+1792];
	mul.wide.s32 	%rd68, %r62, 8;
	add.s64 	%rd69, %rd1, %rd68;
	ld.global.f64 	%fd88, [%rd69];
	fma.rn.f64 	%fd127, %fd87, %fd88, %fd86;
	add.s32 	%r72, %r72, 256;
$L__BB1_8:
	setp.eq.s32 	%p8, %r15, 0;
	@%p8 bra 	$L__BB1_14;
	and.b32  	%r18, %r7, 3;
	setp.lt.u32 	%p9, %r15, 4;
	@%p9 bra 	$L__BB1_11;
	mul.wide.s32 	%rd70, %r72, 4;
	add.s64 	%rd71, %rd3, %rd70;
	ld.global.u32 	%r63, [%rd71];
	mul.wide.s32 	%rd72, %r72, 8;
	add.s64 	%rd73, %rd2, %rd72;
	ld.global.f64 	%fd90, [%rd73];
	mul.wide.s32 	%rd74, %r63, 8;
	add.s64 	%rd75, %rd1, %rd74;
	ld.global.f64 	%fd91, [%rd75];
	fma.rn.f64 	%fd92, %fd90, %fd91, %fd127;
	ld.global.u32 	%r64, [%rd71+128];
	ld.global.f64 	%fd93, [%rd73+256];
	mul.wide.s32 	%rd76, %r64, 8;
	add.s64 	%rd77, %rd1, %rd76;
	ld.global.f64 	%fd94, [%rd77];
	fma.rn.f64 	%fd95, %fd93, %fd94, %fd92;
	ld.global.u32 	%r65, [%rd71+256];
	ld.global.f64 	%fd96, [%rd73+512];
	mul.wide.s32 	%rd78, %r65, 8;
	add.s64 	%rd79, %rd1, %rd78;
	ld.global.f64 	%fd97, [%rd79];
	fma.rn.f64 	%fd98, %fd96, %fd97, %fd95;
	ld.global.u32 	%r66, [%rd71+384];
	ld.global.f64 	%fd99, [%rd73+768];
	mul.wide.s32 	%rd80, %r66, 8;
	add.s64 	%rd81, %rd1, %rd80;
	ld.global.f64 	%fd100, [%rd81];
	fma.rn.f64 	%fd127, %fd99, %fd100, %fd98;
	add.s32 	%r72, %r72, 128;
$L__BB1_11:
	setp.eq.s32 	%p10, %r18, 0;
	@%p10 bra 	$L__BB1_14;
	neg.s32 	%r75, %r18;
$L__BB1_13:
	.pragma "nounroll";
	mul.wide.s32 	%rd82, %r72, 8;
	add.s64 	%rd83, %rd2, %rd82;
	mul.wide.s32 	%rd84, %r72, 4;
	add.s64 	%rd85, %rd3, %rd84;
	ld.global.u32 	%r67, [%rd85];
	ld.global.f64 	%fd101, [%rd83];
	mul.wide.s32 	%rd86, %r67, 8;
	add.s64 	%rd87, %rd1, %rd86;
	ld.global.f64 	%fd102, [%rd87];
	fma.rn.f64 	%fd127, %fd101, %fd102, %fd127;
	add.s32 	%r72, %r72, 32;
	add.s32 	%r75, %r75, 1;
	setp.ne.s32 	%p11, %r75, 0;
	@%p11 bra 	$L__BB1_13;
$L__BB1_14:
	shl.b32 	%r68, %r1, 3;
	mov.u32 	%r69, _ZZ22spmv_csr_vector_kernelPdS_PiS0_iS_E4vals;
	add.s32 	%r26, %r69, %r68;
	st.volatile.shared.f64 	[%r26], %fd127;
	bar.sync 	0;
	setp.gt.u32 	%p13, %r2, 15;
	mov.pred 	%p24, 0;
	@%p13 bra 	$L__BB1_20;
	ld.volatile.shared.f64 	%fd103, [%r26+128];
	ld.volatile.shared.f64 	%fd104, [%r26];
	add.f64 	%fd105, %fd103, %fd104;
	st.volatile.shared.f64 	[%r26], %fd105;
	setp.gt.u32 	%p15, %r2, 7;
	@%p15 bra 	$L__BB1_20;
	ld.volatile.shared.f64 	%fd106, [%r26+64];
	ld.volatile.shared.f64 	%fd107, [%r26];
	add.f64 	%fd108, %fd106, %fd107;
	st.volatile.shared.f64 	[%r26], %fd108;
	setp.gt.u32 	%p17, %r2, 3;
	@%p17 bra 	$L__BB1_20;
	ld.volatile.shared.f64 	%fd109, [%r26+32];
	ld.volatile.shared.f64 	%fd110, [%r26];
	add.f64 	%fd111, %fd109, %fd110;
	st.volatile.shared.f64 	[%r26], %fd111;
	setp.gt.u32 	%p19, %r2, 1;
	@%p19 bra 	$L__BB1_20;
	ld.volatile.shared.f64 	%fd112, [%r26+16];
	ld.volatile.shared.f64 	%fd113, [%r26];
	add.f64 	%fd114, %fd112, %fd113;
	st.volatile.shared.f64 	[%r26], %fd114;
	setp.ne.s32 	%p21, %r2, 0;
	@%p21 bra 	$L__BB1_20;
	ld.volatile.shared.f64 	%fd115, [%r26+8];
	ld.volatile.shared.f64 	%fd116, [%r26];
	add.f64 	%fd117, %fd115, %fd116;
	st.volatile.shared.f64 	[%r26], %fd117;
	mov.pred 	%p24, -1;
$L__BB1_20:
	bar.sync 	0;
	not.pred 	%p23, %p24;
	@%p23 bra 	$L__BB1_22;
	ld.volatile.shared.f64 	%fd118, [%r26];
	cvta.to.global.u64 	%rd88, %rd7;
	mul.wide.s32 	%rd89, %r3, 8;
	add.s64 	%rd90, %rd88, %rd89;
	st.global.f64 	[%rd90], %fd118;
$L__BB1_22:
	ret;

}
	// .globl	_Z24spmv_csr_adaptive_kernelPdS_PiS0_iS0_S_
.visible .entry _Z24spmv_csr_adaptive_kernelPdS_PiS0_iS0_S_(
	.param .u64 .ptr .align 1 _Z24spmv_csr_adaptive_kernelPdS_PiS0_iS0_S__param_0,
	.param .u64 .ptr .align 1 _Z24spmv_csr_adaptive_kernelPdS_PiS0_iS0_S__param_1,
	.param .u64 .ptr .align 1 _Z24spmv_csr_adaptive_kernelPdS_PiS0_iS0_S__param_2,
	.param .u64 .ptr .align 1 _Z24spmv_csr_adaptive_kernelPdS_PiS0_iS0_S__param_3,
	.param .u32 _Z24spmv_csr_adaptive_kernelPdS_PiS0_iS0_S__param_4,
	.param .u64 .ptr .align 1 _Z24spmv_csr_adaptive_kernelPdS_PiS0_iS0_S__param_5,
	.param .u64 .ptr .align 1 _Z24spmv_csr_adaptive_kernelPdS_PiS0_iS0_S__param_6
)
{
	.reg .pred 	%p<28>;
	.reg .b32 	%r<139>;
	.reg .b64 	%rd<109>;
	.reg .b64 	%fd<203>;
	// demoted variable
	.shared .align 8 .b8 _ZZ24spmv_csr_adaptive_kernelPdS_PiS0_iS0_S_E3LDS[8192];
	ld.param.u64 	%rd6, [_Z24spmv_csr_adaptive_kernelPdS_PiS0_iS0_S__param_0];
	ld.param.u64 	%rd7, [_Z24spmv_csr_adaptive_kernelPdS_PiS0_iS0_S__param_1];
	ld.param.u64 	%rd8, [_Z24spmv_csr_adaptive_kernelPdS_PiS0_iS0_S__param_2];
	ld.param.u64 	%rd9, [_Z24spmv_csr_adaptive_kernelPdS_PiS0_iS0_S__param_3];
	ld.param.u64 	%rd10, [_Z24spmv_csr_adaptive_kernelPdS_PiS0_iS0_S__param_5];
	ld.param.u64 	%rd11, [_Z24spmv_csr_adaptive_kernelPdS_PiS0_iS0_S__param_6];
	cvta.to.global.u64 	%rd1, %rd7;
	cvta.to.global.u64 	%rd2, %rd6;
	cvta.to.global.u64 	%rd3, %rd8;
	cvta.to.global.u64 	%rd4, %rd11;
	cvta.to.global.u64 	%rd5, %rd9;
	cvta.to.global.u64 	%rd12, %rd10;
	mov.u32 	%r56, %ctaid.x;
	mul.wide.u32 	%rd13, %r56, 4;
	add.s64 	%rd14, %rd12, %rd13;
	ld.global.u32 	%r1, [%rd14];
	ld.global.u32 	%r2, [%rd14+4];
	sub.s32 	%r57, %r2, %r1;
	mov.u32 	%r3, %tid.x;
	setp.lt.s32 	%p1, %r57, 2;
	@%p1 bra 	$L__BB2_20;
	mul.wide.s32 	%rd95, %r2, 4;
	add.s64 	%rd96, %rd5, %rd95;
	ld.global.u32 	%r99, [%rd96];
	mul.wide.s32 	%rd97, %r1, 4;
	add.s64 	%rd98, %rd5, %rd97;
	ld.global.u32 	%r4, [%rd98];
	sub.s32 	%r100, %r99, %r4;
	setp.ge.s32 	%p15, %r3, %r100;
	@%p15 bra 	$L__BB2_3;
	add.s32 	%r101, %r4, %r3;
	mul.wide.s32 	%rd99, %r101, 8;
	add.s64 	%rd100, %rd2, %rd99;
	ld.global.f64 	%fd121, [%rd100];
	mul.wide.s32 	%rd101, %r101, 4;
	add.s64 	%rd102, %rd3, %rd101;
	ld.global.u32 	%r102, [%rd102];
	mul.wide.s32 	%rd103, %r102, 8;
	add.s64 	%rd104, %rd1, %rd103;
	ld.global.f64 	%fd122, [%rd104];
	mul.f64 	%fd123, %fd121, %fd122;
	shl.b32 	%r103, %r3, 3;
	mov.u32 	%r104, _ZZ24spmv_csr_adaptive_kernelPdS_PiS0_iS0_S_E3LDS;
	add.s32 	%r105, %r104, %r103;
	st.volatile.shared.f64 	[%r105], %fd123;
$L__BB2_3:
	bar.sync 	0;
	add.s32 	%r124, %r1, %r3;
	setp.ge.s32 	%p16, %r124, %r2;
	@%p16 bra 	$L__BB2_39;
	mov.u32 	%r6, %ntid.x;
	shl.b32 	%r106, %r4, 3;
	mov.u32 	%r107, _ZZ24spmv_csr_adaptive_kernelPdS_PiS0_iS0_S_E3LDS;
	sub.s32 	%r108, %r107, %r106;
	add.s32 	%r7, %r108, 64;
$L__BB2_5:
	mul.wide.s32 	%rd105, %r124, 4;
	add.s64 	%rd106, %rd5, %rd105;
	ld.global.u32 	%r9, [%rd106];
	sub.s32 	%r128, %r9, %r4;
	ld.global.u32 	%r11, [%rd106+4];
	setp.ge.s32 	%p17, %r9, %r11;
	mov.f64 	%fd193, 0d0000000000000000;
	@%p17 bra 	$L__BB2_19;
	sub.s32 	%r109, %r11, %r4;
	add.s32 	%r110, %r128, 1;
	max.s32 	%r111, %r110, %r109;
	add.s32 	%r112, %r4, %r111;
	sub.s32 	%r12, %r112, %r9;
	and.b32  	%r13, %r12, 15;
	sub.s32 	%r113, %r9, %r112;
	setp.gt.u32 	%p18, %r113, -16;
	mov.f64 	%fd193, 0d0000000000000000;
	@%p18 bra 	$L__BB2_9;
	and.b32  	%r114, %r12, -16;
	neg.s32 	%r126, %r114;
	shl.b32 	%r115, %r9, 3;
	add.s32 	%r125, %r7, %r115;
	mov.f64 	%fd193, 0d0000000000000000;
$L__BB2_8:
	.pragma "nounroll";
	ld.volatile.shared.f64 	%fd128, [%r125+-64];
	add.f64 	%fd129, %fd193, %fd128;
	ld.volatile.shared.f64 	%fd130, [%r125+-56];
	add.f64 	%fd131, %fd129, %fd130;
	ld.volatile.shared.f64 	%fd132, [%r125+-48];
	add.f64 	%fd133, %fd131, %fd132;
	ld.volatile.shared.f64 	%fd134, [%r125+-40];
	add.f64 	%fd135, %fd133, %fd134;
	ld.volatile.shared.f64 	%fd136, [%r125+-32];
	add.f64 	%fd137, %fd135, %fd136;
	ld.volatile.shared.f64 	%fd138, [%r125+-24];
	add.f64 	%fd139, %fd137, %fd138;
	ld.volatile.shared.f64 	%fd140, [%r125+-16];
	add.f64 	%fd141, %fd139, %fd140;
	ld.volatile.shared.f64 	%fd142, [%r125+-8];
	add.f64 	%fd143, %fd141, %fd142;
	ld.volatile.shared.f64 	%fd144, [%r125];
	add.f64 	%fd145, %fd143, %fd144;
	ld.volatile.shared.f64 	%fd146, [%r125+8];
	add.f64 	%fd147, %fd145, %fd146;
	ld.volatile.shared.f64 	%fd148, [%r125+16];
	add.f64 	%fd149, %fd147, %fd148;
	ld.volatile.shared.f64 	%fd150, [%r125+24];
	add.f64 	%fd151, %fd149, %fd150;
	ld.volatile.shared.f64 	%fd152, [%r125+32];
	add.f64 	%fd153, %fd151, %fd152;
	ld.volatile.shared.f64 	%fd154, [%r125+40];
	add.f64 	%fd155, %fd153, %fd154;
	ld.volatile.shared.f64 	%fd156, [%r125+48];
	add.f64 	%fd157, %fd155, %fd156;
	ld.volatile.shared.f64 	%fd158, [%r125+56];
	add.f64 	%fd193, %fd157, %fd158;
	add.s32 	%r128, %r128, 16;
	add.s32 	%r126, %r126, 16;
	add.s32 	%r125, %r125, 128;
	setp.ne.s32 	%p19, %r126, 0;
	@%p19 bra 	$L__BB2_8;
$L__BB2_9:
	setp.eq.s32 	%p20, %r13, 0;
	@%p20 bra 	$L__BB2_19;
	and.b32  	%r23, %r12, 7;
	setp.lt.u32 	%p21, %r13, 8;
	@%p21 bra 	$L__BB2_12;
	shl.b32 	%r116, %r128, 3;
	add.s32 	%r118, %r107, %r116;
	ld.volatile.shared.f64 	%fd160, [%r118];
	add.f64 	%fd161, %fd193, %fd160;
	ld.volatile.shared.f64 	%fd162, [%r118+8];
	add.f64 	%fd163, %fd161, %fd162;
	ld.volatile.shared.f64 	%fd164, [%r118+16];
	add.f64 	%fd165, %fd163, %fd164;
	ld.volatile.shared.f64 	%fd166, [%r118+24];
	add.f64 	%fd167, %fd165, %fd166;
	ld.volatile.shared.f64 	%fd168, [%r118+32];
	add.f64 	%fd169, %fd167, %fd168;
	ld.volatile.shared.f64 	%fd170, [%r118+40];
	add.f64 	%fd171, %fd169, %fd170;
	ld.volatile.shared.f64 	%fd172, [%r118+48];
	add.f64 	%fd173, %fd171, %fd172;
	ld.volatile.shared.f64 	%fd174, [%r118+56];
	add.f64 	%fd193, %fd173, %fd174;
	add.s32 	%r128, %r128, 8;
$L__BB2_12:
	setp.eq.s32 	%p22, %r23, 0;
	@%p22 bra 	$L__BB2_19;
	and.b32  	%r26, %r12, 3;
	setp.lt.u32 	%p23, %r23, 4;
	@%p23 bra 	$L__BB2_15;
	shl.b32 	%r119, %r128, 3;
	add.s32 	%r121, %r107, %r119;
	ld.volatile.shared.f64 	%fd176, [%r121];
	add.f64 	%fd177, %fd193, %fd176;
	ld.volatile.shared.f64 	%fd178, [%r121+8];
	add.f64 	%fd179, %fd177, %fd178;
	ld.volatile.shared.f64 	%fd180, [%r121+16];
	add.f64 	%fd181, %fd179, %fd180;
	ld.volatile.shared.f64 	%fd182, [%r121+24];
	add.f64 	%fd193, %fd181, %fd182;
	add.s32 	%r128, %r128, 4;
$L__BB2_15:
	setp.eq.s32 	%p24, %r26, 0;
	@%p24 bra 	$L__BB2_19;
	shl.b32 	%r122, %r128, 3;
	add.s32 	%r29, %r107, %r122;
	ld.volatile.shared.f64 	%fd183, [%r29];
	add.f64 	%fd193, %fd193, %fd183;
	setp.eq.s32 	%p25, %r26, 1;
	@%p25 bra 	$L__BB2_19;
	ld.volatile.shared.f64 	%fd184, [%r29+8];
	add.f64 	%fd193, %fd193, %fd184;
	setp.eq.s32 	%p26, %r26, 2;
	@%p26 bra 	$L__BB2_19;
	ld.volatile.shared.f64 	%fd185, [%r29+16];
	add.f64 	%fd193, %fd193, %fd185;
$L__BB2_19:
	mul.wide.s32 	%rd107, %r124, 8;
	add.s64 	%rd108, %rd4, %rd107;
	st.global.f64 	[%rd108], %fd193;
	add.s32 	%r124, %r124, %r6;
	setp.lt.s32 	%p27, %r124, %r2;
	@%p27 bra 	$L__BB2_5;
	bra.uni 	$L__BB2_39;
$L__BB2_20:
	mul.wide.s32 	%rd15, %r1, 4;
	add.s64 	%rd16, %rd5, %rd15;
	ld.global.u32 	%r31, [%rd16];
	mul.wide.s32 	%rd17, %r2, 4;
	add.s64 	%rd18, %rd5, %rd17;
	ld.global.u32 	%r32, [%rd18];
	add.s32 	%r133, %r31, %r3;
	setp.ge.s32 	%p2, %r133, %r32;
	mov.f64 	%fd202, 0d0000000000000000;
	@%p2 bra 	$L__BB2_33;
	add.s32 	%r58, %r133, 1024;
	max.s32 	%r59, %r32, %r58;
	not.b32 	%r60, %r3;
	add.s32 	%r61, %r59, %r60;
	sub.s32 	%r62, %r61, %r31;
	shr.u32 	%r63, %r62, 10;
	add.s32 	%r34, %r63, 1;
	and.b32  	%r35, %r34, 15;
	setp.lt.u32 	%p3, %r62, 15360;
	mov.f64 	%fd202, 0d0000000000000000;
	@%p3 bra 	$L__BB2_24;
	and.b32  	%r36, %r34, 8388592;
	mov.b32 	%r132, 0;
	mov.f64 	%fd202, 0d0000000000000000;
$L__BB2_23:
	.pragma "nounroll";
	mul.wide.s32 	%rd19, %r133, 4;
	add.s64 	%rd20, %rd3, %rd19;
	ld.global.u32 	%r65, [%rd20];
	mul.wide.s32 	%rd21, %r133, 8;
	add.s64 	%rd22, %rd2, %rd21;
	ld.global.f64 	%fd32, [%rd22];
	mul.wide.s32 	%rd23, %r65, 8;
	add.s64 	%rd24, %rd1, %rd23;
	ld.global.f64 	%fd33, [%rd24];
	fma.rn.f64 	%fd34, %fd32, %fd33, %fd202;
	ld.global.u32 	%r66, [%rd20+4096];
	ld.global.f64 	%fd35, [%rd22+8192];
	mul.wide.s32 	%rd25, %r66, 8;
	add.s64 	%rd26, %rd1, %rd25;
	ld.global.f64 	%fd36, [%rd26];
	fma.rn.f64 	%fd37, %fd35, %fd36, %fd34;
	ld.global.u32 	%r67, [%rd20+8192];
	ld.global.f64 	%fd38, [%rd22+16384];
	mul.wide.s32 	%rd27, %r67, 8;
	add.s64 	%rd28, %rd1, %rd27;
	ld.global.f64 	%fd39, [%rd28];
	fma.rn.f64 	%fd40, %fd38, %fd39, %fd37;
	ld.global.u32 	%r68, [%rd20+12288];
	ld.global.f64 	%fd41, [%rd22+24576];
	mul.wide.s32 	%rd29, %r68, 8;
	add.s64 	%rd30, %rd1, %rd29;
	ld.global.f64 	%fd42, [%rd30];
	fma.rn.f64 	%fd43, %fd41, %fd42, %fd40;
	ld.global.u32 	%r69, [%rd20+16384];
	ld.global.f64 	%fd44, [%rd22+32768];
	mul.wide.s32 	%rd31, %r69, 8;
	add.s64 	%rd32, %rd1, %rd31;
	ld.global.f64 	%fd45, [%rd32];
	fma.rn.f64 	%fd46, %fd44, %fd45, %fd43;
	ld.global.u32 	%r70, [%rd20+20480];
	ld.global.f64 	%fd47, [%rd22+40960];
	mul.wide.s32 	%rd33, %r70, 8;
	add.s64 	%rd34, %rd1, %rd33;
	ld.global.f64 	%fd48, [%rd34];
	fma.rn.f64 	%fd49, %fd47, %fd48, %fd46;
	ld.global.u32 	%r71, [%rd20+24576];
	ld.global.f64 	%fd50, [%rd22+49152];
	mul.wide.s32 	%rd35, %r71, 8;
	add.s64 	%rd36, %rd1, %rd35;
	ld.global.f64 	%fd51, [%rd36];
	fma.rn.f64 	%fd52, %fd50, %fd51, %fd49;
	ld.global.u32 	%r72, [%rd20+28672];
	ld.global.f64 	%fd53, [%rd22+57344];
	mul.wide.s32 	%rd37, %r72, 8;
	add.s64 	%rd38, %rd1, %rd37;
	ld.global.f64 	%fd54, [%rd38];
	fma.rn.f64 	%fd55, %fd53, %fd54, %fd52;
	ld.global.u32 	%r73, [%rd20+32768];
	ld.global.f64 	%fd56, [%rd22+65536];
	mul.wide.s32 	%rd39, %r73, 8;
	add.s64 	%rd40, %rd1, %rd39;
	ld.global.f64 	%fd57, [%rd40];
	fma.rn.f64 	%fd58, %fd56, %fd57, %fd55;
	ld.global.u32 	%r74, [%rd20+36864];
	ld.global.f64 	%fd59, [%rd22+73728];
	mul.wide.s32 	%rd41, %r74, 8;
	add.s64 	%rd42, %rd1, %rd41;
	ld.global.f64 	%fd60, [%rd42];
	fma.rn.f64 	%fd61, %fd59, %fd60, %fd58;
	ld.global.u32 	%r75, [%rd20+40960];
	ld.global.f64 	%fd62, [%rd22+81920];
	mul.wide.s32 	%rd43, %r75, 8;
	add.s64 	%rd44, %rd1, %rd43;
	ld.global.f64 	%fd63, [%rd44];
	fma.rn.f64 	%fd64, %fd62, %fd63, %fd61;
	ld.global.u32 	%r76, [%rd20+45056];
	ld.global.f64 	%fd65, [%rd22+90112];
	mul.wide.s32 	%rd45, %r76, 8;
	add.s64 	%rd46, %rd1, %rd45;
	ld.global.f64 	%fd66, [%rd46];
	fma.rn.f64 	%fd67, %fd65, %fd66, %fd64;
	ld.global.u32 	%r77, [%rd20+49152];
	ld.global.f64 	%fd68, [%rd22+98304];
	mul.wide.s32 	%rd47, %r77, 8;
	add.s64 	%rd48, %rd1, %rd47;
	ld.global.f64 	%fd69, [%rd48];
	fma.rn.f64 	%fd70, %fd68, %fd69, %fd67;
	ld.global.u32 	%r78, [%rd20+53248];
	ld.global.f64 	%fd71, [%rd22+106496];
	mul.wide.s32 	%rd49, %r78, 8;
	add.s64 	%rd50, %rd1, %rd49;
	ld.global.f64 	%fd72, [%rd50];
	fma.rn.f64 	%fd73, %fd71, %fd72, %fd70;
	ld.global.u32 	%r79, [%rd20+57344];
	ld.global.f64 	%fd74, [%rd22+114688];
	mul.wide.s32 	%rd51, %r79, 8;
	add.s64 	%rd52, %rd1, %rd51;
	ld.global.f64 	%fd75, [%rd52];
	fma.rn.f64 	%fd76, %fd74, %fd75, %fd73;
	ld.global.u32 	%r80, [%rd20+61440];
	ld.global.f64 	%fd77, [%rd22+122880];
	mul.wide.s32 	%rd53, %r80, 8;
	add.s64 	%rd54, %rd1, %rd53;
	ld.global.f64 	%fd78, [%rd54];
	fma.rn.f64 	%fd202, %fd77, %fd78, %fd76;
	add.s32 	%r133, %r133, 16384;
	add.s32 	%r132, %r132, 16;
	setp.ne.s32 	%p4, %r132, %r36;
	@%p4 bra 	$L__BB2_23;
$L__BB2_24:
	setp.eq.s32 	%p5, %r35, 0;
	@%p5 bra 	$L__BB2_33;
	and.b32  	%r42, %r34, 7;
	setp.lt.u32 	%p6, %r35, 8;
	@%p6 bra 	$L__BB2_27;
	mul.wide.s32 	%rd55, %r133, 4;
	add.s64 	%rd56, %rd3, %rd55;
	ld.global.u32 	%r81, [%rd56];
	mul.wide.s32 	%rd57, %r133, 8;
	add.s64 	%rd58, %rd2, %rd57;
	ld.global.f64 	%fd80, [%rd58];
	mul.wide.s32 	%rd59, %r81, 8;
	add.s64 	%rd60, %rd1, %rd59;
	ld.global.f64 	%fd81, [%rd60];
	fma.rn.f64 	%fd82, %fd80, %fd81, %fd202;
	ld.global.u32 	%r82, [%rd56+4096];
	ld.global.f64 	%fd83, [%rd58+8192];
	mul.wide.s32 	%rd61, %r82, 8;
	add.s64 	%rd62, %rd1, %rd61;
	ld.global.f64 	%fd84, [%rd62];
	fma.rn.f64 	%fd85, %fd83, %fd84, %fd82;
	ld.global.u32 	%r83, [%rd56+8192];
	ld.global.f64 	%fd86, [%rd58+16384];
	mul.wide.s32 	%rd63, %r83, 8;
	add.s64 	%rd64, %rd1, %rd63;
	ld.global.f64 	%fd87, [%rd64];
	fma.rn.f64 	%fd88, %fd86, %fd87, %fd85;
	ld.global.u32 	%r84, [%rd56+12288];
	ld.global.f64 	%fd89, [%rd58+24576];
	mul.wide.s32 	%rd65, %r84, 8;
	add.s64 	%rd66, %rd1, %rd65;
	ld.global.f64 	%fd90, [%rd66];
	fma.rn.f64 	%fd91, %fd89, %fd90, %fd88;
	ld.global.u32 	%r85, [%rd56+16384];
	ld.global.f64 	%fd92, [%rd58+32768];
	mul.wide.s32 	%rd67, %r85, 8;
	add.s64 	%rd68, %rd1, %rd67;
	ld.global.f64 	%fd93, [%rd68];
	fma.rn.f64 	%fd94, %fd92, %fd93, %fd91;
	ld.global.u32 	%r86, [%rd56+20480];
	ld.global.f64 	%fd95, [%rd58+40960];
	mul.wide.s32 	%rd69, %r86, 8;
	add.s64 	%rd70, %rd1, %rd69;
	ld.global.f64 	%fd96, [%rd70];
	fma.rn.f64 	%fd97, %fd95, %fd96, %fd94;
	ld.global.u32 	%r87, [%rd56+24576];
	ld.global.f64 	%fd98, [%rd58+49152];
	mul.wide.s32 	%rd71, %r87, 8;
	add.s64 	%rd72, %rd1, %rd71;
	ld.global.f64 	%fd99, [%rd72];
	fma.rn.f64 	%fd100, %fd98, %fd99, %fd97;
	ld.global.u32 	%r88, [%rd56+28672];
	ld.global.f64 	%fd101, [%rd58+57344];
	mul.wide.s32 	%rd73, %r88, 8;
	add.s64 	%rd74, %rd1, %rd73;
	ld.global.f64 	%fd102, [%rd74];
	fma.rn.f64 	%fd202, %fd101, %fd102, %fd100;
	add.s32 	%r133, %r133, 8192;
$L__BB2_27:
	setp.eq.s32 	%p7, %r42, 0;
	@%p7 bra 	$L__BB2_33;
	and.b32  	%r45, %r34, 3;
	setp.lt.u32 	%p8, %r42, 4;
	@%p8 bra 	$L__BB2_30;
	mul.wide.s32 	%rd75, %r133, 4;
	add.s64 	%rd76, %rd3, %rd75;
	ld.global.u32 	%r89, [%rd76];
	mul.wide.s32 	%rd77, %r133, 8;
	add.s64 	%rd78, %rd2, %rd77;
	ld.global.f64 	%fd104, [%rd78];
	mul.wide.s32 	%rd79, %r89, 8;
	add.s64 	%rd80, %rd1, %rd79;
	ld.global.f64 	%fd105, [%rd80];
	fma.rn.f64 	%fd106, %fd104, %fd105, %fd202;
	ld.global.u32 	%r90, [%rd76+4096];
	ld.global.f64 	%fd107, [%rd78+8192];
	mul.wide.s32 	%rd81, %r90, 8;
	add.s64 	%rd82, %rd1, %rd81;
	ld.global.f64 	%fd108, [%rd82];
	fma.rn.f64 	%fd109, %fd107, %fd108, %fd106;
	ld.global.u32 	%r91, [%rd76+8192];
	ld.global.f64 	%fd110, [%rd78+16384];
	mul.wide.s32 	%rd83, %r91, 8;
	add.s64 	%rd84, %rd1, %rd83;
	ld.global.f64 	%fd111, [%rd84];
	fma.rn.f64 	%fd112, %fd110, %fd111, %fd109;
	ld.global.u32 	%r92, [%rd76+12288];
	ld.global.f64 	%fd113, [%rd78+24576];
	mul.wide.s32 	%rd85, %r92, 8;
	add.s64 	%rd86, %rd1, %rd85;
	ld.global.f64 	%fd114, [%rd86];
	fma.rn.f64 	%fd202, %fd113, %fd114, %fd112;
	add.s32 	%r133, %r133, 4096;
$L__BB2_30:
	setp.eq.s32 	%p9, %r45, 0;
	@%p9 bra 	$L__BB2_33;
	mov.b32 	%r137, 0;
$L__BB2_32:
	.pragma "nounroll";
	mul.wide.s32 	%rd87, %r133, 4;
	add.s64 	%rd88, %rd3, %rd87;
	ld.global.u32 	%r94, [%rd88];
	mul.wide.s32 	%rd89, %r133, 8;
	add.s64 	%rd90, %rd2, %rd89;
	ld.global.f64 	%fd115, [%rd90];
	mul.wide.s32 	%rd91, %r94, 8;
	add.s64 	%rd92, %rd1, %rd91;
	ld.global.f64 	%fd116, [%rd92];
	fma.rn.f64 	%fd202, %fd115, %fd116, %fd202;
	add.s32 	%r133, %r133, 1024;
	add.s32 	%r137, %r137, 1;
	setp.ne.s32 	%p10, %r137, %r45;
	@%p10 bra 	$L__BB2_32;
$L__BB2_33:
	shl.b32 	%r95, %r3, 3;
	mov.u32 	%r96, _ZZ24spmv_csr_adaptive_kernelPdS_PiS0_iS0_S_E3LDS;
	add.s32 	%r52, %r96, %r95;
	st.volatile.shared.f64 	[%r52], %fd202;
	bar.sync 	0;
	mov.u32 	%r138, %ntid.x;
	setp.lt.u32 	%p11, %r138, 2;
	@%p11 bra 	$L__BB2_37;
$L__BB2_34:
	shr.u32 	%r55, %r138, 1;
	bar.sync 	0;
	setp.ge.u32 	%p12, %r3, %r55;
	@%p12 bra 	$L__BB2_36;
	shl.b32 	%r97, %r55, 3;
	add.s32 	%r98, %r52, %r97;
	ld.volatile.shared.f64 	%fd117, [%r98];
	ld.volatile.shared.f64 	%fd118, [%r52];
	add.f64 	%fd119, %fd117, %fd118;
	st.volatile.shared.f64 	[%r52], %fd119;
$L__BB2_36:
	setp.gt.u32 	%p13, %r138, 3;
	mov.u32 	%r138, %r55;
	@%p13 bra 	$L__BB2_34;
$L__BB2_37:
	setp.ne.s32 	%p14, %r3, 0;
	@%p14 bra 	$L__BB2_39;
	ld.volatile.shared.f64 	%fd120, [_ZZ24spmv_csr_adaptive_kernelPdS_PiS0_iS0_S_E3LDS];
	mul.wide.s32 	%rd93, %r1, 8;
	add.s64 	%rd94, %rd4, %rd93;
	st.global.f64 	[%rd94], %fd120;
$L__BB2_39:
	ret;

}
	// .globl	_Z17spmv_pcsr_kernel1PdS_PiiS_
.visible .entry _Z17spmv_pcsr_kernel1PdS_PiiS_(
	.param .u64 .ptr .align 1 _Z17spmv_pcsr_kernel1PdS_PiiS__param_0,
	.param .u64 .ptr .align 1 _Z17spmv_pcsr_kernel1PdS_PiiS__param_1,
	.param .u64 .ptr .align 1 _Z17spmv_pcsr_kernel1PdS_PiiS__param_2,
	.param .u32 _Z17spmv_pcsr_kernel1PdS_PiiS__param_3,
	.param .u64 .ptr .align 1 _Z17spmv_pcsr_kernel1PdS_PiiS__param_4
)
{
	.reg .pred 	%p<7>;
	.reg .b32 	%r<36>;
	.reg .b64 	%rd<40>;
	.reg .b64 	%fd<16>;

	ld.param.u64 	%rd5, [_Z17spmv_pcsr_kernel1PdS_PiiS__param_0];
	ld.param.u64 	%rd6, [_Z17spmv_pcsr_kernel1PdS_PiiS__param_1];
	ld.param.u64 	%rd7, [_Z17spmv_pcsr_kernel1PdS_PiiS__param_2];
	ld.param.u32 	%r12, [_Z17spmv_pcsr_kernel1PdS_PiiS__param_3];
	ld.param.u64 	%rd8, [_Z17spmv_pcsr_kernel1PdS_PiiS__param_4];
	cvta.to.global.u64 	%rd1, %rd8;
	cvta.to.global.u64 	%rd2, %rd6;
	cvta.to.global.u64 	%rd3, %rd7;
	cvta.to.global.u64 	%rd4, %rd5;
	mov.u32 	%r13, %ctaid.x;
	mov.u32 	%r14, %ntid.x;
	mov.u32 	%r15, %tid.x;
	mad.lo.s32 	%r34, %r13, %r14, %r15;
	mov.u32 	%r16, %nctaid.x;
	mul.lo.s32 	%r2, %r14, %r16;
	setp.ge.s32 	%p1, %r34, %r12;
	@%p1 bra 	$L__BB3_7;
	add.s32 	%r17, %r34, %r2;
	max.s32 	%r18, %r12, %r17;
	setp.lt.s32 	%p2, %r17, %r12;
	selp.u32 	%r19, 1, 0, %p2;
	add.s32 	%r20, %r17, %r19;
	sub.s32 	%r21, %r18, %r20;
	div.u32 	%r22, %r21, %r2;
	add.s32 	%r3, %r22, %r19;
	and.b32  	%r23, %r3, 3;
	setp.eq.s32 	%p3, %r23, 3;
	@%p3 bra 	$L__BB3_4;
	add.s32 	%r24, %r3, 1;
	and.b32  	%r25, %r24, 3;
	neg.s32 	%r32, %r25;
$L__BB3_3:
	.pragma "nounroll";
	mul.wide.s32 	%rd9, %r34, 8;
	add.s64 	%rd10, %rd1, %rd9;
	mul.wide.s32 	%rd11, %r34, 4;
	add.s64 	%rd12, %rd3, %rd11;
	add.s64 	%rd13, %rd4, %rd9;
	ld.global.f64 	%fd1, [%rd13];
	ld.global.u32 	%r26, [%rd12];
	mul.wide.s32 	%rd14, %r26, 8;
	add.s64 	%rd15, %rd2, %rd14;
	ld.global.f64 	%fd2, [%rd15];
	mul.f64 	%fd3, %fd1, %fd2;
	st.global.f64 	[%rd10], %fd3;
	add.s32 	%r34, %r34, %r2;
	add.s32 	%r32, %r32, 1;
	setp.ne.s32 	%p4, %r32, 0;
	@%p4 bra 	$L__BB3_3;
$L__BB3_4:
	setp.lt.u32 	%p5, %r3, 3;
	@%p5 bra 	$L__BB3_7;
	mul.wide.s32 	%rd23, %r2, 8;
	mul.wide.s32 	%rd25, %r2, 4;
	shl.b32 	%r31, %r2, 2;
$L__BB3_6:
	mul.wide.s32 	%rd16, %r34, 8;
	add.s64 	%rd17, %rd4, %rd16;
	ld.global.f64 	%fd4, [%rd17];
	mul.wide.s32 	%rd18, %r34, 4;
	add.s64 	%rd19, %rd3, %rd18;
	ld.global.u32 	%r27, [%rd19];
	mul.wide.s32 	%rd20, %r27, 8;
	add.s64 	%rd21, %rd2, %rd20;
	ld.global.f64 	%fd5, [%rd21];
	mul.f64 	%fd6, %fd4, %fd5;
	add.s64 	%rd22, %rd1, %rd16;
	st.global.f64 	[%rd22], %fd6;
	add.s64 	%rd24, %rd17, %rd23;
	ld.global.f64 	%fd7, [%rd24];
	add.s64 	%rd26, %rd19, %rd25;
	ld.global.u32 	%r28, [%rd26];
	mul.wide.s32 	%rd27, %r28, 8;
	add.s64 	%rd28, %rd2, %rd27;
	ld.global.f64 	%fd8, [%rd28];
	mul.f64 	%fd9, %fd7, %fd8;
	add.s64 	%rd29, %rd22, %rd23;
	st.global.f64 	[%rd29], %fd9;
	add.s64 	%rd30, %rd24, %rd23;
	ld.global.f64 	%fd10, [%rd30];
	add.s64 	%rd31, %rd26, %rd25;
	ld.global.u32 	%r29, [%rd31];
	mul.wide.s32 	%rd32, %r29, 8;
	add.s64 	%rd33, %rd2, %rd32;
	ld.global.f64 	%fd11, [%rd33];
	mul.f64 	%fd12, %fd10, %fd11;
	add.s64 	%rd34, %rd29, %rd23;
	st.global.f64 	[%rd34], %fd12;
	add.s64 	%rd35, %rd30, %rd23;
	ld.global.f64 	%fd13, [%rd35];
	add.s64 	%rd36, %rd31, %rd25;
	ld.global.u32 	%r30, [%rd36];
	mul.wide.s32 	%rd37, %r30, 8;
	add.s64 	%rd38, %rd2, %rd37;
	ld.global.f64 	%fd14, [%rd38];
	mul.f64 	%fd15, %fd13, %fd14;
	add.s64 	%rd39, %rd34, %rd23;
	st.global.f64 	[%rd39], %fd15;
	add.s32 	%r34, %r31, %r34;
	setp.lt.s32 	%p6, %r34, %r12;
	@%p6 bra 	$L__BB3_6;
$L__BB3_7:
	ret;

}
	// .globl	_Z17spmv_pcsr_kernel2PdPiiS_
.visible .entry _Z17spmv_pcsr_kernel2PdPiiS_(
	.param .u64 .ptr .align 1 _Z17spmv_pcsr_kernel2PdPiiS__param_0,
	.param .u64 .ptr .align 1 _Z17spmv_pcsr_kernel2PdPiiS__param_1,
	.param .u32 _Z17spmv_pcsr_kernel2PdPiiS__param_2,
	.param .u64 .ptr .align 1 _Z17spmv_pcsr_kernel2PdPiiS__param_3
)
{
	.reg .pred 	%p<31>;
	.reg .b32 	%r<114>;
	.reg .b64 	%rd<27>;
	.reg .b64 	%fd<95>;
	// demoted variable
	.shared .align 4 .b8 _ZZ17spmv_pcsr_kernel2PdPiiS_E5ptr_s[260];
	// demoted variable
	.shared .align 8 .b8 _ZZ17spmv_pcsr_kernel2PdPiiS_E3v_s[8192];
	ld.param.u64 	%rd5, [_Z17spmv_pcsr_kernel2PdPiiS__param_0];
	ld.param.u64 	%rd6, [_Z17spmv_pcsr_kernel2PdPiiS__param_1];
	ld.param.u32 	%r52, [_Z17spmv_pcsr_kernel2PdPiiS__param_2];
	ld.param.u64 	%rd4, [_Z17spmv_pcsr_kernel2PdPiiS__param_3];
	cvta.to.global.u64 	%rd1, %rd5;
	cvta.to.global.u64 	%rd2, %rd6;
	mov.u32 	%r53, %ctaid.x;
	mov.u32 	%r54, %ntid.x;
	mov.u32 	%r1, %tid.x;
	mad.lo.s32 	%r2, %r53, %r54, %r1;
	mul.wide.s32 	%rd7, %r2, 4;
	add.s64 	%rd3, %rd2, %rd7;
	ld.global.u32 	%r55, [%rd3];
	shl.b32 	%r56, %r1, 2;
	mov.u32 	%r57, _ZZ17spmv_pcsr_kernel2PdPiiS_E5ptr_s;
	add.s32 	%r3, %r57, %r56;
	st.volatile.shared.u32 	[%r3], %r55;
	setp.ne.s32 	%p1, %r1, 0;
	@%p1 bra 	$L__BB4_4;
	add.s32 	%r58, %r2, 64;
	setp.le.s32 	%p2, %r58, %r52;
	@%p2 bra 	$L__BB4_3;
	mul.wide.s32 	%rd8, %r52, 4;
	add.s64 	%rd9, %rd2, %rd8;
	ld.global.u32 	%r60, [%rd9];
	st.volatile.shared.u32 	[_ZZ17spmv_pcsr_kernel2PdPiiS_E5ptr_s+256], %r60;
	bra.uni 	$L__BB4_4;
$L__BB4_3:
	ld.global.u32 	%r59, [%rd3+256];
	st.volatile.shared.u32 	[_ZZ17spmv_pcsr_kernel2PdPiiS_E5ptr_s+256], %r59;
$L__BB4_4:
	bar.sync 	0;
	ld.volatile.shared.u32 	%r61, [_ZZ17spmv_pcsr_kernel2PdPiiS_E5ptr_s+256];
	ld.volatile.shared.u32 	%r62, [_ZZ17spmv_pcsr_kernel2PdPiiS_E5ptr_s];
	sub.s32 	%r63, %r61, %r62;
	shr.s32 	%r64, %r63, 31;
	shr.u32 	%r65, %r64, 26;
	add.s32 	%r66, %r63, %r65;
	and.b32  	%r67, %r66, -64;
	add.s32 	%r68, %r67, 64;
	min.s32 	%r4, %r68, 1024;
	ld.volatile.shared.u32 	%r5, [_ZZ17spmv_pcsr_kernel2PdPiiS_E5ptr_s+256];
	ld.volatile.shared.u32 	%r97, [_ZZ17spmv_pcsr_kernel2PdPiiS_E5ptr_s];
	setp.ge.s32 	%p3, %r97, %r5;
	mov.f64 	%fd93, 0d0000000000000000;
	@%p3 bra 	$L__BB4_43;
	shr.s32 	%r7, %r4, 6;
	and.b32  	%r8, %r7, 3;
	and.b32  	%r9, %r7, 2147483644;
	neg.s32 	%r10, %r9;
	shl.b32 	%r69, %r1, 3;
	mov.u32 	%r70, _ZZ17spmv_pcsr_kernel2PdPiiS_E3v_s;
	add.s32 	%r71, %r69, %r70;
	add.s32 	%r11, %r71, 1024;
	mov.f64 	%fd93, 0d0000000000000000;
$L__BB4_6:
	setp.lt.s32 	%p4, %r7, 1;
	add.s32 	%r101, %r97, %r1;
	bar.sync 	0;
	@%p4 bra 	$L__BB4_26;
	setp.lt.u32 	%p5, %r7, 4;
	mov.b32 	%r105, 0;
	@%p5 bra 	$L__BB4_18;
	mov.u32 	%r98, %r11;
	mov.u32 	%r99, %r10;
$L__BB4_9:
	setp.ge.s32 	%p6, %r101, %r5;
	@%p6 bra 	$L__BB4_11;
	mul.wide.s32 	%rd10, %r101, 8;
	add.s64 	%rd11, %rd1, %rd10;
	ld.global.f64 	%fd19, [%rd11];
	st.volatile.shared.f64 	[%r98+-1024], %fd19;
	add.s32 	%r101, %r101, 64;
$L__BB4_11:
	setp.ge.s32 	%p7, %r101, %r5;
	@%p7 bra 	$L__BB4_13;
	mul.wide.s32 	%rd12, %r101, 8;
	add.s64 	%rd13, %rd1, %rd12;
	ld.global.f64 	%fd20, [%rd13];
	st.volatile.shared.f64 	[%r98+-512], %fd20;
	add.s32 	%r101, %r101, 64;
$L__BB4_13:
	setp.ge.s32 	%p8, %r101, %r5;
	@%p8 bra 	$L__BB4_15;
	mul.wide.s32 	%rd14, %r101, 8;
	add.s64 	%rd15, %rd1, %rd14;
	ld.global.f64 	%fd21, [%rd15];
	st.volatile.shared.f64 	[%r98], %fd21;
	add.s32 	%r101, %r101, 64;
$L__BB4_15:
	setp.ge.s32 	%p9, %r101, %r5;
	@%p9 bra 	$L__BB4_17;
	mul.wide.s32 	%rd16, %r101, 8;
	add.s64 	%rd17, %rd1, %rd16;
	ld.global.f64 	%fd22, [%rd17];
	st.volatile.shared.f64 	[%r98+512], %fd22;
	add.s32 	%r101, %r101, 64;
$L__BB4_17:
	add.s32 	%r99, %r99, 4;
	add.s32 	%r98, %r98, 2048;
	setp.ne.s32 	%p10, %r99, 0;
	mov.u32 	%r105, %r9;
	@%p10 bra 	$L__BB4_9;
$L__BB4_18:
	setp.eq.s32 	%p11, %r8, 0;
	@%p11 bra 	$L__BB4_26;
	setp.ge.s32 	%p12, %r101, %r5;
	shl.b32 	%r73, %r105, 6;
	add.s32 	%r74, %r73, %r1;
	shl.b32 	%r75, %r74, 3;
	add.s32 	%r29, %r70, %r75;
	@%p12 bra 	$L__BB4_21;
	mul.wide.s32 	%rd18, %r101, 8;
	add.s64 	%rd19, %rd1, %rd18;
	ld.global.f64 	%fd23, [%rd19];
	st.volatile.shared.f64 	[%r29], %fd23;
	add.s32 	%r101, %r101, 64;
$L__BB4_21:
	setp.eq.s32 	%p13, %r8, 1;
	@%p13 bra 	$L__BB4_26;
	setp.ge.s32 	%p14, %r101, %r5;
	@%p14 bra 	$L__BB4_24;
	mul.wide.s32 	%rd20, %r101, 8;
	add.s64 	%rd21, %rd1, %rd20;
	ld.global.f64 	%fd24, [%rd21];
	st.volatile.shared.f64 	[%r29+512], %fd24;
	add.s32 	%r101, %r101, 64;
$L__BB4_24:
	setp.eq.s32 	%p15, %r8, 2;
	setp.ge.s32 	%p16, %r101, %r5;
	or.pred  	%p17, %p15, %p16;
	@%p17 bra 	$L__BB4_26;
	mul.wide.s32 	%rd22, %r101, 8;
	add.s64 	%rd23, %rd1, %rd22;
	ld.global.f64 	%fd25, [%rd23];
	st.volatile.shared.f64 	[%r29+1024], %fd25;
$L__BB4_26:
	bar.sync 	0;
	ld.volatile.shared.u32 	%r77, [%r3+4];
	setp.le.s32 	%p18, %r77, %r97;
	@%p18 bra 	$L__BB4_42;
	ld.volatile.shared.u32 	%r78, [%r3];
	add.s32 	%r79, %r97, %r4;
	setp.ge.s32 	%p19, %r78, %r79;
	@%p19 bra 	$L__BB4_42;
	ld.volatile.shared.u32 	%r80, [%r3];
	sub.s32 	%r81, %r80, %r97;
	max.s32 	%r111, %r81, 0;
	ld.volatile.shared.u32 	%r82, [%r3+4];
	sub.s32 	%r83, %r82, %r97;
	min.s32 	%r35, %r83, %r4;
	setp.ge.s32 	%p20, %r111, %r35;
	@%p20 bra 	$L__BB4_42;
	sub.s32 	%r36, %r35, %r111;
	and.b32  	%r37, %r36, 15;
	sub.s32 	%r84, %r111, %r35;
	setp.gt.u32 	%p21, %r84, -16;
	@%p21 bra 	$L__BB4_32;
	and.b32  	%r38, %r36, -16;
	mov.b32 	%r110, 0;
$L__BB4_31:
	.pragma "nounroll";
	shl.b32 	%r86, %r111, 3;
	add.s32 	%r88, %r70, %r86;
	ld.volatile.shared.f64 	%fd27, [%r88];
	add.f64 	%fd28, %fd93, %fd27;
	ld.volatile.shared.f64 	%fd29, [%r88+8];
	add.f64 	%fd30, %fd28, %fd29;
	ld.volatile.shared.f64 	%fd31, [%r88+16];
	add.f64 	%fd32, %fd30, %fd31;
	ld.volatile.shared.f64 	%fd33, [%r88+24];
	add.f64 	%fd34, %fd32, %fd33;
	ld.volatile.shared.f64 	%fd35, [%r88+32];
	add.f64 	%fd36, %fd34, %fd35;
	ld.volatile.shared.f64 	%fd37, [%r88+40];
	add.f64 	%fd38, %fd36, %fd37;
	ld.volatile.shared.f64 	%fd39, [%r88+48];
	add.f64 	%fd40, %fd38, %fd39;
	ld.volatile.shared.f64 	%fd41, [%r88+56];
	add.f64 	%fd42, %fd40, %fd41;
	ld.volatile.shared.f64 	%fd43, [%r88+64];
	add.f64 	%fd44, %fd42, %fd43;
	ld.volatile.shared.f64 	%fd45, [%r88+72];
	add.f64 	%fd46, %fd44, %fd45;
	ld.volatile.shared.f64 	%fd47, [%r88+80];
	add.f64 	%fd48, %fd46, %fd47;
	ld.volatile.shared.f64 	%fd49, [%r88+88];
	add.f64 	%fd50, %fd48, %fd49;
	ld.volatile.shared.f64 	%fd51, [%r88+96];
	add.f64 	%fd52, %fd50, %fd51;
	ld.volatile.shared.f64 	%fd53, [%r88+104];
	add.f64 	%fd54, %fd52, %fd53;
	ld.volatile.shared.f64 	%fd55, [%r88+112];
	add.f64 	%fd56, %fd54, %fd55;
	ld.volatile.shared.f64 	%fd57, [%r88+120];
	add.f64 	%fd93, %fd56, %fd57;
	add.s32 	%r111, %r111, 16;
	add.s32 	%r110, %r110, 16;
	setp.ne.s32 	%p22, %r110, %r38;
	@%p22 bra 	$L__BB4_31;
$L__BB4_32:
	setp.eq.s32 	%p23, %r37, 0;
	@%p23 bra 	$L__BB4_42;
	and.b32  	%r44, %r36, 7;
	setp.lt.u32 	%p24, %r37, 8;
	@%p24 bra 	$L__BB4_35;
	shl.b32 	%r89, %r111, 3;
	add.s32 	%r91, %r70, %r89;
	ld.volatile.shared.f64 	%fd59, [%r91];
	add.f64 	%fd60, %fd93, %fd59;
	ld.volatile.shared.f64 	%fd61, [%r91+8];
	add.f64 	%fd62, %fd60, %fd61;
	ld.volatile.shared.f64 	%fd63, [%r91+16];
	add.f64 	%fd64, %fd62, %fd63;
	ld.volatile.shared.f64 	%fd65, [%r91+24];
	add.f64 	%fd66, %fd64, %fd65;
	ld.volatile.shared.f64 	%fd67, [%r91+32];
	add.f64 	%fd68, %fd66, %fd67;
	ld.volatile.shared.f64 	%fd69, [%r91+40];
	add.f64 	%fd70, %fd68, %fd69;
	ld.volatile.shared.f64 	%fd71, [%r91+48];
	add.f64 	%fd72, %fd70, %fd71;
	ld.volatile.shared.f64 	%fd73, [%r91+56];
	add.f64 	%fd93, %fd72, %fd73;
	add.s32 	%r111, %r111, 8;
$L__BB4_35:
	setp.eq.s32 	%p25, %r44, 0;
	@%p25 bra 	$L__BB4_42;
	and.b32  	%r47, %r36, 3;
	setp.lt.u32 	%p26, %r44, 4;
	@%p26 bra 	$L__BB4_38;
	shl.b32 	%r92, %r111, 3;
	add.s32 	%r94, %r70, %r92;
	ld.volatile.shared.f64 	%fd75, [%r94];
	add.f64 	%fd76, %fd93, %fd75;
	ld.volatile.shared.f64 	%fd77, [%r94+8];
	add.f64 	%fd78, %fd76, %fd77;
	ld.volatile.shared.f64 	%fd79, [%r94+16];
	add.f64 	%fd80, %fd78, %fd79;
	ld.volatile.shared.f64 	%fd81, [%r94+24];
	add.f64 	%fd93, %fd80, %fd81;
	add.s32 	%r111, %r111, 4;
$L__BB4_38:
	setp.eq.s32 	%p27, %r47, 0;
	@%p27 bra 	$L__BB4_42;
	shl.b32 	%r95, %r111, 3;
	add.s32 	%r50, %r70, %r95;
	ld.volatile.shared.f64 	%fd82, [%r50];
	add.f64 	%fd93, %fd93, %fd82;
	setp.eq.s32 	%p28, %r47, 1;
	@%p28 bra 	$L__BB4_42;
	ld.volatile.shared.f64 	%fd83, [%r50+8];
	add.f64 	%fd93, %fd93, %fd83;
	setp.eq.s32 	%p29, %r47, 2;
	@%p29 bra 	$L__BB4_42;
	ld.volatile.shared.f64 	%fd84, [%r50+16];
	add.f64 	%fd93, %fd93, %fd84;
$L__BB4_42:
	add.s32 	%r97, %r97, %r4;
	setp.lt.s32 	%p30, %r97, %r5;
	@%p30 bra 	$L__BB4_6;
$L__BB4_43:
	cvta.to.global.u64 	%rd24, %rd4;
	mul.wide.s32 	%rd25, %r2, 8;
	add.s64 	%rd26, %rd24, %rd25;
	st.global.f64 	[%rd26], %fd93;
	ret;

}
	// .globl	_Z17spmv_light_kernelILi2ELi512EEvPiS0_S0_PdS1_iS1_i
.visible .entry _Z17spmv_light_kernelILi2ELi512EEvPiS0_S0_PdS1_iS1_i(
	.param .u64 .ptr .align 1 _Z17spmv_light_kernelILi2ELi512EEvPiS0_S0_PdS1_iS1_i_param_0,
	.param .u64 .ptr .align 1 _Z17spmv_light_kernelILi2ELi512EEvPiS0_S0_PdS1_iS1_i_param_1,
	.param .u64 .ptr .align 1 _Z17spmv_light_kernelILi2ELi512EEvPiS0_S0_PdS1_iS1_i_param_2,
	.param .u64 .ptr .align 1 _Z17spmv_light_kernelILi2ELi512EEvPiS0_S0_PdS1_iS1_i_param_3,
	.param .u64 .ptr .align 1 _Z17spmv_light_kernelILi2ELi512EEvPiS0_S0_PdS1_iS1_i_param_4,
	.param .u32 _Z17spmv_light_kernelILi2ELi512EEvPiS0_S0_PdS1_iS1_i_param_5,
	.param .u64 .ptr .align 1 _Z17spmv_light_kernelILi2ELi512EEvPiS0_S0_PdS1_iS1_i_param_6,
	.param .u32 _Z17spmv_light_kernelILi2ELi512EEvPiS0_S0_PdS1_iS1_i_param_7
)
{
	.reg .pred 	%p<20>;
	.reg .b32 	%r<92>;
	.reg .b64 	%rd<95>;
	.reg .b64 	%fd<119>;
	// demoted variable
	.shared .align 4 .b8 _ZZ17spmv_light_kernelILi2ELi512EEvPiS0_S0_PdS1_iS1_iE5space[4096];
	ld.param.u64 	%rd11, [_Z17spmv_light_kernelILi2ELi512EEvPiS0_S0_PdS1_iS1_i_param_0];
	ld.param.u64 	%rd9, [_Z17spmv_light_kernelILi2ELi512EEvPiS0_S0_PdS1_iS1_i_param_1];
	ld.param.u64 	%rd12, [_Z17spmv_light_kernelILi2ELi512EEvPiS0_S0_PdS1_iS1_i_param_2];
	ld.param.u64 	%rd13, [_Z17spmv_light_kernelILi2ELi512EEvPiS0_S0_PdS1_iS1_i_param_3];
	ld.param.u64 	%rd14, [_Z17spmv_light_kernelILi2ELi512EEvPiS0_S0_PdS1_iS1_i_param_4];
	ld.param.u64 	%rd10, [_Z17spmv_light_kernelILi2ELi512EEvPiS0_S0_PdS1_iS1_i_param_6];
	ld.param.u32 	%r30, [_Z17spmv_light_kernelILi2ELi512EEvPiS0_S0_PdS1_iS1_i_param_7];
	cvta.to.global.u64 	%rd1, %rd14;
	cvta.to.global.u64 	%rd2, %rd12;
	cvta.to.global.u64 	%rd3, %rd13;
	cvta.to.global.u64 	%rd4, %rd11;
	mov.u32 	%r1, %tid.x;
	and.b32  	%r2, %r1, 1;
	and.b32  	%r3, %r1, 31;
	shr.u32 	%r4, %r3, 1;
	setp.ne.s32 	%p1, %r3, 0;
	@%p1 bra 	$L__BB5_2;
	atom.global.add.u32 	%r84, [%rd4], 16;
$L__BB5_2:
	shfl.sync.idx.b32	%r32|%p2, %r84, 0, 31, -1;
	add.s32 	%r91, %r32, %r4;
	setp.ge.s32 	%p3, %r91, %r30;
	@%p3 bra 	$L__BB5_23;
	shl.b32 	%r33, %r1, 2;
	and.b32  	%r34, %r33, 4088;
	mov.u32 	%r35, _ZZ17spmv_light_kernelILi2ELi512EEvPiS0_S0_PdS1_iS1_iE5space;
	add.s32 	%r8, %r35, %r34;
	cvta.to.global.u64 	%rd5, %rd9;
	cvta.to.global.u64 	%rd6, %rd10;
	shl.b32 	%r38, %r2, 2;
	add.s32 	%r39, %r8, %r38;
$L__BB5_4:
	add.s32 	%r36, %r91, %r2;
	mul.wide.s32 	%rd15, %r36, 4;
	add.s64 	%rd16, %rd5, %rd15;
	ld.global.u32 	%r37, [%rd16];
	st.volatile.shared.u32 	[%r39], %r37;
	ld.volatile.shared.u32 	%r10, [%r8];
	ld.volatile.shared.u32 	%r11, [%r8+4];
	add.s32 	%r88, %r10, %r2;
	setp.ge.s32 	%p4, %r88, %r11;
	mov.f64 	%fd118, 0d0000000000000000;
	@%p4 bra 	$L__BB5_18;
	add.s32 	%r40, %r88, 2;
	max.s32 	%r41, %r11, %r40;
	not.b32 	%r42, %r2;
	add.s32 	%r43, %r41, %r42;
	sub.s32 	%r44, %r43, %r10;
	shr.u32 	%r45, %r44, 1;
	add.s32 	%r13, %r45, 1;
	setp.lt.u32 	%p5, %r44, 30;
	mov.f64 	%fd118, 0d0000000000000000;
	@%p5 bra 	$L__BB5_8;
	and.b32  	%r46, %r13, -16;
	neg.s32 	%r86, %r46;
	mov.f64 	%fd118, 0d0000000000000000;
$L__BB5_7:
	.pragma "nounroll";
	mul.wide.s32 	%rd17, %r88, 8;
	add.s64 	%rd18, %rd3, %rd17;
	mul.wide.s32 	%rd19, %r88, 4;
	add.s64 	%rd20, %rd2, %rd19;
	ld.global.f64 	%fd20, [%rd18];
	ld.global.u32 	%r47, [%rd20];
	mul.wide.s32 	%rd21, %r47, 8;
	add.s64 	%rd22, %rd1, %rd21;
	ld.global.f64 	%fd21, [%rd22];
	fma.rn.f64 	%fd22, %fd20, %fd21, %fd118;
	ld.global.f64 	%fd23, [%rd18+16];
	ld.global.u32 	%r48, [%rd20+8];
	mul.wide.s32 	%rd23, %r48, 8;
	add.s64 	%rd24, %rd1, %rd23;
	ld.global.f64 	%fd24, [%rd24];
	fma.rn.f64 	%fd25, %fd23, %fd24, %fd22;
	ld.global.f64 	%fd26, [%rd18+32];
	ld.global.u32 	%r49, [%rd20+16];
	mul.wide.s32 	%rd25, %r49, 8;
	add.s64 	%rd26, %rd1, %rd25;
	ld.global.f64 	%fd27, [%rd26];
	fma.rn.f64 	%fd28, %fd26, %fd27, %fd25;
	ld.global.f64 	%fd29, [%rd18+48];
	ld.global.u32 	%r50, [%rd20+24];
	mul.wide.s32 	%rd27, %r50, 8;
	add.s64 	%rd28, %rd1, %rd27;
	ld.global.f64 	%fd30, [%rd28];
	fma.rn.f64 	%fd31, %fd29, %fd30, %fd28;
	ld.global.f64 	%fd32, [%rd18+64];
	ld.global.u32 	%r51, [%rd20+32];
	mul.wide.s32 	%rd29, %r51, 8;
	add.s64 	%rd30, %rd1, %rd29;
	ld.global.f64 	%fd33, [%rd30];
	fma.rn.f64 	%fd34, %fd32, %fd33, %fd31;
	ld.global.f64 	%fd35, [%rd18+80];
	ld.global.u32 	%r52, [%rd20+40];
	mul.wide.s32 	%rd31, %r52, 8;
	add.s64 	%rd32, %rd1, %rd31;
	ld.global.f64 	%fd36, [%rd32];
	fma.rn.f64 	%fd37, %fd35, %fd36, %fd34;
	ld.global.f64 	%fd38, [%rd18+96];
	ld.global.u32 	%r53, [%rd20+48];
	mul.wide.s32 	%rd33, %r53, 8;
	add.s64 	%rd34, %rd1, %rd33;
	ld.global.f64 	%fd39, [%rd34];
	fma.rn.f64 	%fd40, %fd38, %fd39, %fd37;
	ld.global.f64 	%fd41, [%rd18+112];
	ld.global.u32 	%r54, [%rd20+56];
	mul.wide.s32 	%rd35, %r54, 8;
	add.s64 	%rd36, %rd1, %rd35;
	ld.global.f64 	%fd42, [%rd36];
	fma.rn.f64 	%fd43, %fd41, %fd42, %fd40;
	ld.global.f64 	%fd44, [%rd18+128];
	ld.global.u32 	%r55, [%rd20+64];
	mul.wide.s32 	%rd37, %r55, 8;
	add.s64 	%rd38, %rd1, %rd37;
	ld.global.f64 	%fd45, [%rd38];
	fma.rn.f64 	%fd46, %fd44, %fd45, %fd43;
	ld.global.f64 	%fd47, [%rd18+144];
	ld.global.u32 	%r56, [%rd20+72];
	mul.wide.s32 	%rd39, %r56, 8;
	add.s64 	%rd40, %rd1, %rd39;
	ld.global.f64 	%fd48, [%rd40];
	fma.rn.f64 	%fd49, %fd47, %fd48, %fd46;
	ld.global.f64 	%fd50, [%rd18+160];
	ld.global.u32 	%r57, [%rd20+80];
	mul.wide.s32 	%rd41, %r57, 8;
	add.s64 	%rd42, %rd1, %rd41;
	ld.global.f64 	%fd51, [%rd42];
	fma.rn.f64 	%fd52, %fd50, %fd51, %fd49;
	ld.global.f64 	%fd53, [%rd18+176];
	ld.global.u32 	%r58, [%rd20+88];
	mul.wide.s32 	%rd43, %r58, 8;
	add.s64 	%rd44, %rd1, %rd43;
	ld.global.f64 	%fd54, [%rd44];
	fma.rn.f64 	%fd55, %fd53, %fd54, %fd52;
	ld.global.f64 	%fd56, [%rd18+192];
	ld.global.u32 	%r59, [%rd20+96];
	mul.wide.s32 	%rd45, %r59, 8;
	add.s64 	%rd46, %rd1, %rd45;
	ld.global.f64 	%fd57, [%rd46];
	fma.rn.f64 	%fd58, %fd56, %fd57, %fd55;
	ld.global.f64 	%fd59, [%rd18+208];
	ld.global.u32 	%r60, [%rd20+104];
	mul.wide.s32 	%rd47, %r60, 8;
	add.s64 	%rd48, %rd1, %rd47;
	ld.global.f64 	%fd60, [%rd48];
	fma.rn.f64 	%fd61, %fd59, %fd60, %fd58;
	ld.global.f64 	%fd62, [%rd18+224];
	ld.global.u32 	%r61, [%rd20+112];
	mul.wide.s32 	%rd49, %r61, 8;
	add.s64 	%rd50, %rd1, %rd49;
	ld.global.f64 	%fd63, [%rd50];
	fma.rn.f64 	%fd64, %fd62, %fd63, %fd61;
	ld.global.f64 	%fd65, [%rd18+240];
	ld.global.u32 	%r62, [%rd20+120];
	mul.wide.s32 	%rd51, %r62, 8;
	add.s64 	%rd52, %rd1, %rd51;
	ld.global.f64 	%fd66, [%rd52];
	fma.rn.f64 	%fd118, %fd65, %fd66, %fd64;
	add.s32 	%r88, %r88, 32;
	add.s32 	%r86, %r86, 16;
	setp.ne.s32 	%p6, %r86, 0;
	@%p6 bra 	$L__BB5_7;
$L__BB5_8:
	and.b32  	%r20, %r13, 15;
	setp.eq.s32 	%p7, %r20, 0;
	@%p7 bra 	$L__BB5_18;
	and.b32  	%r21, %r13, 7;
	setp.lt.u32 	%p8, %r20, 8;
	@%p8 bra 	$L__BB5_11;
	mul.wide.s32 	%rd53, %r88, 8;
	add.s64 	%rd54, %rd3, %rd53;
	ld.global.f64 	%fd68, [%rd54];
	mul.wide.s32 	%rd55, %r88, 4;
	add.s64 	%rd56, %rd2, %rd55;
	ld.global.u32 	%r63, [%rd56];
	mul.wide.s32 	%rd57, %r63, 8;
	add.s64 	%rd58, %rd1, %rd57;
	ld.global.f64 	%fd69, [%rd58];
	fma.rn.f64 	%fd70, %fd68, %fd69, %fd118;
	ld.global.f64 	%fd71, [%rd54+16];
	ld.global.u32 	%r64, [%rd56+8];
	mul.wide.s32 	%rd59, %r64, 8;
	add.s64 	%rd60, %rd1, %rd59;
	ld.global.f64 	%fd72, [%rd60];
	fma.rn.f64 	%fd73, %fd71, %fd72, %fd70;
	ld.global.f64 	%fd74, [%rd54+32];
	ld.global.u32 	%r65, [%rd56+16];
	mul.wide.s32 	%rd61, %r65, 8;
	add.s64 	%rd62, %rd1, %rd61;
	ld.global.f64 	%fd75, [%rd62];
	fma.rn.f64 	%fd76, %fd74, %fd75, %fd73;
	ld.global.f64 	%fd77, [%rd54+48];
	ld.global.u32 	%r66, [%rd56+24];
	mul.wide.s32 	%rd63, %r66, 8;
	add.s64 	%rd64, %rd1, %rd63;
	ld.global.f64 	%fd78, [%rd64];
	fma.rn.f64 	%fd79, %fd77, %fd78, %fd76;
	ld.global.f64 	%fd80, [%rd54+64];
	ld.global.u32 	%r67, [%rd56+32];
	mul.wide.s32 	%rd65, %r67, 8;
	add.s64 	%rd66, %rd1, %rd65;
	ld.global.f64 	%fd81, [%rd66];
	fma.rn.f64 	%fd82, %fd80, %fd81, %fd79;
	ld.global.f64 	%fd83, [%rd54+80];
	ld.global.u32 	%r68, [%rd56+40];
	mul.wide.s32 	%rd67, %r68, 8;
	add.s64 	%rd68, %rd1, %rd67;
	ld.global.f64 	%fd84, [%rd68];
	fma.rn.f64 	%fd85, %fd83, %fd84, %fd82;
	ld.global.f64 	%fd86, [%rd54+96];
	ld.global.u32 	%r69, [%rd56+48];
	mul.wide.s32 	%rd69, %r69, 8;
	add.s64 	%rd70, %rd1, %rd69;
	ld.global.f64 	%fd87, [%rd70];
	fma.rn.f64 	%fd88, %fd86, %fd87, %fd85;
	ld.global.f64 	%fd89, [%rd54+112];
	ld.global.u32 	%r70, [%rd56+56];
	mul.wide.s32 	%rd71, %r70, 8;
	add.s64 	%rd72, %rd1, %rd71;
	ld.global.f64 	%fd90, [%rd72];
	fma.rn.f64 	%fd118, %fd89, %fd90, %fd88;
	add.s32 	%r88, %r88, 16;
$L__BB5_11:
	setp.eq.s32 	%p9, %r21, 0;
	@%p9 bra 	$L__BB5_18;
	and.b32  	%r24, %r13, 3;
	setp.lt.u32 	%p10, %r21, 4;
	@%p10 bra 	$L__BB5_14;
	mul.wide.s32 	%rd73, %r88, 8;
	add.s64 	%rd74, %rd3, %rd73;
	ld.global.f64 	%fd92, [%rd74];
	mul.wide.s32 	%rd75, %r88, 4;
	add.s64 	%rd76, %rd2, %rd75;
	ld.global.u32 	%r71, [%rd76];
	mul.wide.s32 	%rd77, %r71, 8;
	add.s64 	%rd78, %rd1, %rd77;
	ld.global.f64 	%fd93, [%rd78];
	fma.rn.f64 	%fd94, %fd92, %fd93, %fd118;
	ld.global.f64 	%fd95, [%rd74+16];
	ld.global.u32 	%r72, [%rd76+8];
	mul.wide.s32 	%rd79, %r72, 8;
	add.s64 	%rd80, %rd1, %rd79;
	ld.global.f64 	%fd96, [%rd80];
	fma.rn.f64 	%fd97, %fd95, %fd96, %fd94;
	ld.global.f64 	%fd98, [%rd74+32];
	ld.global.u32 	%r73, [%rd76+16];
	mul.wide.s32 	%rd81, %r73, 8;
	add.s64 	%rd82, %rd1, %rd81;
	ld.global.f64 	%fd99, [%rd82];
	fma.rn.f64 	%fd100, %fd98, %fd99, %fd97;
	ld.global.f64 	%fd101, [%rd74+48];
	ld.global.u32 	%r74, [%rd76+24];
	mul.wide.s32 	%rd83, %r74, 8;
	add.s64 	%rd84, %rd1, %rd83;
	ld.global.f64 	%fd102, [%rd84];
	fma.rn.f64 	%fd118, %fd101, %fd102, %fd100;
	add.s32 	%r88, %r88, 8;
$L__BB5_14:
	setp.eq.s32 	%p11, %r24, 0;
	@%p11 bra 	$L__BB5_18;
	mul.wide.s32 	%rd85, %r88, 8;
	add.s64 	%rd7, %rd3, %rd85;
	ld.global.f64 	%fd103, [%rd7];
	mul.wide.s32 	%rd86, %r88, 4;
	add.s64 	%rd8, %rd2, %rd86;
	ld.global.u32 	%r75, [%rd8];
	mul.wide.s32 	%rd87, %r75, 8;
	add.s64 	%rd88, %rd1, %rd87;
	ld.global.f64 	%fd104, [%rd88];
	fma.rn.f64 	%fd118, %fd103, %fd104, %fd118;
	setp.eq.s32 	%p12, %r24, 1;
	@%p12 bra 	$L__BB5_18;
	ld.global.f64 	%fd105, [%rd7+16];
	ld.global.u32 	%r76, [%rd8+8];
	mul.wide.s32 	%rd89, %r76, 8;
	add.s64 	%rd90, %rd1, %rd89;
	ld.global.f64 	%fd106, [%rd90];
	fma.rn.f64 	%fd118, %fd105, %fd106, %fd118;
	setp.eq.s32 	%p13, %r24, 2;
	@%p13 bra 	$L__BB5_18;
	ld.global.f64 	%fd107, [%rd7+32];
	ld.global.u32 	%r77, [%rd8+16];
	mul.wide.s32 	%rd91, %r77, 8;
	add.s64 	%rd92, %rd1, %rd91;
	ld.global.f64 	%fd108, [%rd92];
	fma.rn.f64 	%fd118, %fd107, %fd108, %fd118;
$L__BB5_18:
	setp.ne.s32 	%p14, %r2, 0;
	// begin inline asm
	mov.b64 {%r78,%r79}, %fd118;
	// end inline asm
	shfl.sync.down.b32	%r81|%p15, %r79, 1, 31, -1;
	shfl.sync.down.b32	%r80|%p16, %r78, 1, 31, -1;
	// begin inline asm
	mov.b64 %fd110, {%r80,%r81};
	// end inline asm
	add.f64 	%fd15, %fd118, %fd110;
	@%p14 bra 	$L__BB5_20;
	mul.wide.s32 	%rd93, %r91, 8;
	add.s64 	%rd94, %rd6, %rd93;
	st.global.f64 	[%rd94], %fd15;
$L__BB5_20:
	setp.ne.s32 	%p17, %r3, 0;
	@%p17 bra 	$L__BB5_22;
	atom.global.add.u32 	%r91, [%rd4], 16;
$L__BB5_22:
	shfl.sync.idx.b32	%r82|%p18, %r91, 0, 31, -1;
	shr.u32 	%r83, %r3, 1;
	add.s32 	%r91, %r82, %r83;
	setp.lt.s32 	%p19, %r91, %r30;
	@%p19 bra 	$L__BB5_4;
$L__BB5_23:
	ret;

}
	// .globl	_Z17spmv_light_kernelILi4ELi256EEvPiS0_S0_PdS1_iS1_i
.visible .entry _Z17spmv_light_kernelILi4ELi256EEvPiS0_S0_PdS1_iS1_i(
	.param .u64 .ptr .align 1 _Z17spmv_light_kernelILi4ELi256EEvPiS0_S0_PdS1_iS1_i_param_0,
	.param .u64 .ptr .align 1 _Z17spmv_light_kernelILi4ELi256EEvPiS0_S0_PdS1_iS1_i_param_1,
	.param .u64 .ptr .align 1 _Z17spmv_light_kernelILi4ELi256EEvPiS0_S0_PdS1_iS1_i_param_2,
	.param .u64 .ptr .align 1 _Z17spmv_light_kernelILi4ELi256EEvPiS0_S0_PdS1_iS1_i_param_3,
	.param .u64 .ptr .align 1 _Z17spmv_light_kernelILi4ELi256EEvPiS0_S0_PdS1_iS1_i_param_4,
	.param .u32 _Z17spmv_light_kernelILi4ELi256EEvPiS0_S0_PdS1_iS1_i_param_5,
	.param .u64 .ptr .align 1 _Z17spmv_light_kernelILi4ELi256EEvPiS0_S0_PdS1_iS1_i_param_6,
	.param .u32 _Z17spmv_light_kernelILi4ELi256EEvPiS0_S0_PdS1_iS1_i_param_7
)
{
	.reg .pred 	%p<23>;
	.reg .b32 	%r<96>;
	.reg .b64 	%rd<95>;
	.reg .b64 	%fd<121>;
	// demoted variable
	.shared .align 4 .b8 _ZZ17spmv_light_kernelILi4ELi256EEvPiS0_S0_PdS1_iS1_iE5space[2048];
	ld.param.u64 	%rd11, [_Z17spmv_light_kernelILi4ELi256EEvPiS0_S0_PdS1_iS1_i_param_0];
	ld.param.u64 	%rd9, [_Z17spmv_light_kernelILi4ELi256EEvPiS0_S0_PdS1_iS1_i_param_1];
	ld.param.u64 	%rd12, [_Z17spmv_light_kernelILi4ELi256EEvPiS0_S0_PdS1_iS1_i_param_2];
	ld.param.u64 	%rd13, [_Z17spmv_light_kernelILi4ELi256EEvPiS0_S0_PdS1_iS1_i_param_3];
	ld.param.u64 	%rd14, [_Z17spmv_light_kernelILi4ELi256EEvPiS0_S0_PdS1_iS1_i_param_4];
	ld.param.u64 	%rd10, [_Z17spmv_light_kernelILi4ELi256EEvPiS0_S0_PdS1_iS1_i_param_6];
	ld.param.u32 	%r30, [_Z17spmv_light_kernelILi4ELi256EEvPiS0_S0_PdS1_iS1_i_param_7];
	cvta.to.global.u64 	%rd1, %rd14;
	cvta.to.global.u64 	%rd2, %rd12;
	cvta.to.global.u64 	%rd3, %rd13;
	cvta.to.global.u64 	%rd4, %rd11;
	mov.u32 	%r1, %tid.x;
	and.b32  	%r2, %r1, 3;
	and.b32  	%r3, %r1, 31;
	shr.u32 	%r4, %r3, 2;
	setp.ne.s32 	%p1, %r3, 0;
	@%p1 bra 	$L__BB6_2;
	atom.global.add.u32 	%r88, [%rd4], 8;
$L__BB6_2:
	shfl.sync.idx.b32	%r32|%p2, %r88, 0, 31, -1;
	add.s32 	%r95, %r32, %r4;
	setp.ge.s32 	%p3, %r95, %r30;
	@%p3 bra 	$L__BB6_25;
	shl.b32 	%r33, %r1, 1;
	and.b32  	%r34, %r33, 2040;
	mov.u32 	%r35, _ZZ17spmv_light_kernelILi4ELi256EEvPiS0_S0_PdS1_iS1_iE5space;
	add.s32 	%r8, %r35, %r34;
	cvta.to.global.u64 	%rd5, %rd9;
	cvta.to.global.u64 	%rd6, %rd10;
	shl.b32 	%r38, %r2, 2;
	add.s32 	%r39, %r8, %r38;
$L__BB6_4:
	setp.gt.u32 	%p4, %r2, 1;
	@%p4 bra 	$L__BB6_6;
	add.s32 	%r36, %r95, %r2;
	mul.wide.s32 	%rd15, %r36, 4;
	add.s64 	%rd16, %rd5, %rd15;
	ld.global.u32 	%r37, [%rd16];
	st.volatile.shared.u32 	[%r39], %r37;
$L__BB6_6:
	ld.volatile.shared.u32 	%r10, [%r8];
	ld.volatile.shared.u32 	%r11, [%r8+4];
	add.s32 	%r94, %r10, %r2;
	setp.ge.s32 	%p5, %r94, %r11;
	mov.f64 	%fd120, 0d0000000000000000;
	@%p5 bra 	$L__BB6_20;
	add.s32 	%r40, %r94, 4;
	max.s32 	%r41, %r11, %r40;
	not.b32 	%r42, %r2;
	add.s32 	%r43, %r41, %r42;
	sub.s32 	%r44, %r43, %r10;
	shr.u32 	%r45, %r44, 2;
	add.s32 	%r13, %r45, 1;
	setp.lt.u32 	%p6, %r44, 60;
	mov.f64 	%fd120, 0d0000000000000000;
	@%p6 bra 	$L__BB6_10;
	and.b32  	%r46, %r13, 2147483632;
	neg.s32 	%r93, %r46;
	mov.f64 	%fd120, 0d0000000000000000;
$L__BB6_9:
	.pragma "nounroll";
	mul.wide.s32 	%rd17, %r94, 8;
	add.s64 	%rd18, %rd3, %rd17;
	mul.wide.s32 	%rd19, %r94, 4;
	add.s64 	%rd20, %rd2, %rd19;
	ld.global.f64 	%fd20, [%rd18];
	ld.global.u32 	%r47, [%rd20];
	mul.wide.s32 	%rd21, %r47, 8;
	add.s64 	%rd22, %rd1, %rd21;
	ld.global.f64 	%fd21, [%rd22];
	fma.rn.f64 	%fd22, %fd20, %fd21, %fd120;
	ld.global.f64 	%fd23, [%rd18+32];
	ld.global.u32 	%r48, [%rd20+16];
	mul.wide.s32 	%rd23, %r48, 8;
	add.s64 	%rd24, %rd1, %rd23;
	ld.global.f64 	%fd24, [%rd24];
	fma.rn.f64 	%fd25, %fd23, %fd24, %fd22;
	ld.global.f64 	%fd26, [%rd18+64];
	ld.global.u32 	%r49, [%rd20+32];
	mul.wide.s32 	%rd25, %r49, 8;
	add.s64 	%rd26, %rd1, %rd25;
	ld.global.f64 	%fd27, [%rd26];
	fma.rn.f64 	%fd28, %fd26, %fd27, %fd25;
	ld.global.f64 	%fd29, [%rd18+96];
	ld.global.u32 	%r50, [%rd20+48];
	mul.wide.s32 	%rd27, %r50, 8;
	add.s64 	%rd28, %rd1, %rd27;
	ld.global.f64 	%fd30, [%rd28];
	fma.rn.f64 	%fd31, %fd29, %fd30, %fd28;
	ld.global.f64 	%fd32, [%rd18+128];
	ld.global.u32 	%r51, [%rd20+64];
	mul.wide.s32 	%rd29, %r51, 8;
	add.s64 	%rd30, %rd1, %rd29;
	ld.global.f64 	%fd33, [%rd30];
	fma.rn.f64 	%fd34, %fd32, %fd33, %fd31;
	ld.global.f64 	%fd35, [%rd18+160];
	ld.global.u32 	%r52, [%rd20+80];
	mul.wide.s32 	%rd31, %r52, 8;
	add.s64 	%rd32, %rd1, %rd31;
	ld.global.f64 	%fd36, [%rd32];
	fma.rn.f64 	%fd37, %fd35, %fd36, %fd34;
	ld.global.f64 	%fd38, [%rd18+192];
	ld.global.u32 	%r53, [%rd20+96];
	mul.wide.s32 	%rd33, %r53, 8;
	add.s64 	%rd34, %rd1, %rd33;
	ld.global.f64 	%fd39, [%rd34];
	fma.rn.f64 	%fd40, %fd38, %fd39, %fd37;
	ld.global.f64 	%fd41, [%rd18+224];
	ld.global.u32 	%r54, [%rd20+112];
	mul.wide.s32 	%rd35, %r54, 8;
	add.s64 	%rd36, %rd1, %rd35;
	ld.global.f64 	%fd42, [%rd36];
	fma.rn.f64 	%fd43, %fd41, %fd42, %fd40;
	ld.global.f64 	%fd44, [%rd18+256];
	ld.global.u32 	%r55, [%rd20+128];
	mul.wide.s32 	%rd37, %r55, 8;
	add.s64 	%rd38, %rd1, %rd37;
	ld.global.f64 	%fd45, [%rd38];
	fma.rn.f64 	%fd46, %fd44, %fd45, %fd43;
	ld.global.f64 	%fd47, [%rd18+288];
	ld.global.u32 	%r56, [%rd20+144];
	mul.wide.s32 	%rd39, %r56, 8;
	add.s64 	%rd40, %rd1, %rd39;
	ld.global.f64 	%fd48, [%rd40];
	fma.rn.f64 	%fd49, %fd47, %fd48, %fd46;
	ld.global.f64 	%fd50, [%rd18+320];
	ld.global.u32 	%r57, [%rd20+160];
	mul.wide.s32 	%rd41, %r57, 8;
	add.s64 	%rd42, %rd1, %rd41;
	ld.global.f64 	%fd51, [%rd42];
	fma.rn.f64 	%fd52, %fd50, %fd51, %fd49;
	ld.global.f64 	%fd53, [%rd18+352];
	ld.global.u32 	%r58, [%rd20+176];
	mul.wide.s32 	%rd43, %r58, 8;
	add.s64 	%rd44, %rd1, %rd43;
	ld.global.f64 	%fd54, [%rd44];
	fma.rn.f64 	%fd55, %fd53, %fd54, %fd52;
	ld.global.f64 	%fd56, [%rd18+384];
	ld.global.u32 	%r59, [%rd20+192];
	mul.wide.s32 	%rd45, %r59, 8;
	add.s64 	%rd46, %rd1, %rd45;
	ld.global.f64 	%fd57, [%rd46];
	fma.rn.f64 	%fd58, %fd56, %fd57, %fd55;
	ld.global.f64 	%fd59, [%rd18+416];
	ld.global.u32 	%r60, [%rd20+208];
	mul.wide.s32 	%rd47, %r60, 8;
	add.s64 	%rd48, %rd1, %rd47;
	ld.global.f64 	%fd60, [%rd48];
	fma.rn.f64 	%fd61, %fd59, %fd60, %fd58;
	ld.global.f64 	%fd62, [%rd18+448];
	ld.global.u32 	%r61, [%rd20+224];
	mul.wide.s32 	%rd49, %r61, 8;
	add.s64 	%rd50, %rd1, %rd49;
	ld.global.f64 	%fd63, [%rd50];
	fma.rn.f64 	%fd64, %fd62, %fd63, %fd61;
	ld.global.f64 	%fd65, [%rd18+480];
	ld.global.u32 	%r62, [%rd20+240];
	mul.wide.s32 	%rd51, %r62, 8;
	add.s64 	%rd52, %rd1, %rd51;
	ld.global.f64 	%fd66, [%rd52];
	fma.rn.f64 	%fd120, %fd65, %fd66, %fd64;
	add.s32 	%r94, %r94, 64;
	add.s32 	%r93, %r93, 16;
	setp.eq.s32 	%p7, %r93, 0;
	@%p7 bra 	$L__BB6_10;
	bra.uni 	$L__BB6_9;
$L__BB6_10:
	and.b32  	%r16, %r13, 15;
	setp.eq.s32 	%p8, %r16, 0;
	@%p8 bra 	$L__BB6_20;
	setp.lt.u32 	%p9, %r16, 8;
	@%p9 bra 	$L__BB6_13;
	mul.wide.s32 	%rd53, %r94, 8;
	add.s64 	%rd54, %rd3, %rd53;
	ld.global.f64 	%fd68, [%rd54];
	mul.wide.s32 	%rd55, %r94, 4;
	add.s64 	%rd56, %rd2, %rd55;
	ld.global.u32 	%r63, [%rd56];
	mul.wide.s32 	%rd57, %r63, 8;
	add.s64 	%rd58, %rd1, %rd57;
	ld.global.f64 	%fd69, [%rd58];
	fma.rn.f64 	%fd70, %fd68, %fd69, %fd120;
	ld.global.f64 	%fd71, [%rd54+32];
	ld.global.u32 	%r64, [%rd56+16];
	mul.wide.s32 	%rd59, %r64, 8;
	add.s64 	%rd60, %rd1, %rd59;
	ld.global.f64 	%fd72, [%rd60];
	fma.rn.f64 	%fd73, %fd71, %fd72, %fd70;
	ld.global.f64 	%fd74, [%rd54+64];
	ld.global.u32 	%r65, [%rd56+32];
	mul.wide.s32 	%rd61, %r65, 8;
	add.s64 	%rd62, %rd1, %rd61;
	ld.global.f64 	%fd75, [%rd62];
	fma.rn.f64 	%fd76, %fd74, %fd75, %fd73;
	ld.global.f64 	%fd77, [%rd54+96];
	ld.global.u32 	%r66, [%rd56+48];
	mul.wide.s32 	%rd63, %r66, 8;
	add.s64 	%rd64, %rd1, %rd63;
	ld.global.f64 	%fd78, [%rd64];
	fma.rn.f64 	%fd79, %fd77, %fd78, %fd76;
	ld.global.f64 	%fd80, [%rd54+128];
	ld.global.u32 	%r67, [%rd56+64];
	mul.wide.s32 	%rd65, %r67, 8;
	add.s64 	%rd66, %rd1, %rd65;
	ld.global.f64 	%fd81, [%rd66];
	fma.rn.f64 	%fd82, %fd80, %fd81, %fd79;
	ld.global.f64 	%fd83, [%rd54+160];
	ld.global.u32 	%r68, [%rd56+80];
	mul.wide.s32 	%rd67, %r68, 8;
	add.s64 	%rd68, %rd1, %rd67;
	ld.global.f64 	%fd84, [%rd68];
	fma.rn.f64 	%fd85, %fd83, %fd84, %fd82;
	ld.global.f64 	%fd86, [%rd54+192];
	ld.global.u32 	%r69, [%rd56+96];
	mul.wide.s32 	%rd69, %r69, 8;
	add.s64 	%rd70, %rd1, %rd69;
	ld.global.f64 	%fd87, [%rd70];
	fma.rn.f64 	%fd88, %fd86, %fd87, %fd85;
	ld.global.f64 	%fd89, [%rd54+224];
	ld.global.u32 	%r70, [%rd56+112];
	mul.wide.s32 	%rd71, %r70, 8;
	add.s64 	%rd72, %rd1, %rd71;
	ld.global.f64 	%fd90, [%rd72];
	fma.rn.f64 	%fd120, %fd89, %fd90, %fd88;
	add.s32 	%r94, %r94, 32;
$L__BB6_13:
	and.b32  	%r19, %r13, 7;
	setp.eq.s32 	%p10, %r19, 0;
	@%p10 bra 	$L__BB6_20;
	and.b32  	%r20, %r13, 3;
	setp.lt.u32 	%p11, %r19, 4;
	@%p11 bra 	$L__BB6_16;
	mul.wide.s32 	%rd73, %r94, 8;
	add.s64 	%rd74, %rd3, %rd73;
	ld.global.f64 	%fd92, [%rd74];
	mul.wide.s32 	%rd75, %r94, 4;
	add.s64 	%rd76, %rd2, %rd75;
	ld.global.u32 	%r71, [%rd76];
	mul.wide.s32 	%rd77, %r71, 8;
	add.s64 	%rd78, %rd1, %rd77;
	ld.global.f64 	%fd93, [%rd78];
	fma.rn.f64 	%fd94, %fd92, %fd93, %fd120;
	ld.global.f64 	%fd95, [%rd74+32];
	ld.global.u32 	%r72, [%rd76+16];
	mul.wide.s32 	%rd79, %r72, 8;
	add.s64 	%rd80, %rd1, %rd79;
	ld.global.f64 	%fd96, [%rd80];
	fma.rn.f64 	%fd97, %fd95, %fd96, %fd94;
	ld.global.f64 	%fd98, [%rd74+64];
	ld.global.u32 	%r73, [%rd76+32];
	mul.wide.s32 	%rd81, %r73, 8;
	add.s64 	%rd82, %rd1, %rd81;
	ld.global.f64 	%fd99, [%rd82];
	fma.rn.f64 	%fd100, %fd98, %fd99, %fd97;
	ld.global.f64 	%fd101, [%rd74+96];
	ld.global.u32 	%r74, [%rd76+48];
	mul.wide.s32 	%rd83, %r74, 8;
	add.s64 	%rd84, %rd1, %rd83;
	ld.global.f64 	%fd102, [%rd84];
	fma.rn.f64 	%fd120, %fd101, %fd102, %fd100;
	add.s32 	%r94, %r94, 16;
$L__BB6_16:
	setp.eq.s32 	%p12, %r20, 0;
	@%p12 bra 	$L__BB6_20;
	mul.wide.s32 	%rd85, %r94, 8;
	add.s64 	%rd7, %rd3, %rd85;
	ld.global.f64 	%fd103, [%rd7];
	mul.wide.s32 	%rd86, %r94, 4;
	add.s64 	%rd8, %rd2, %rd86;
	ld.global.u32 	%r75, [%rd8];
	mul.wide.s32 	%rd87, %r75, 8;
	add.s64 	%rd88, %rd1, %rd87;
	ld.global.f64 	%fd104, [%rd88];
	fma.rn.f64 	%fd120, %fd103, %fd104, %fd120;
	setp.eq.s32 	%p13, %r20, 1;
	@%p13 bra 	$L__BB6_20;
	ld.global.f64 	%fd105, [%rd7+32];
	ld.global.u32 	%r76, [%rd8+16];
	mul.wide.s32 	%rd89, %r76, 8;
	add.s64 	%rd90, %rd1, %rd89;
	ld.global.f64 	%fd106, [%rd90];
	fma.rn.f64 	%fd120, %fd105, %fd106, %fd120;
	setp.eq.s32 	%p14, %r20, 2;
	@%p14 bra 	$L__BB6_20;
	ld.global.f64 	%fd107, [%rd7+64];
	ld.global.u32 	%r77, [%rd8+32];
	mul.wide.s32 	%rd91, %r77, 8;
	add.s64 	%rd92, %rd1, %rd91;
	ld.global.f64 	%fd108, [%rd92];
	fma.rn.f64 	%fd120, %fd107, %fd108, %fd120;
$L__BB6_20:
	setp.ne.s32 	%p15, %r2, 0;
	// begin inline asm
	mov.b64 {%r78,%r79}, %fd120;
	// end inline asm
	shfl.sync.down.b32	%r81|%p16, %r79, 2, 31, -1;
	shfl.sync.down.b32	%r80|%p17, %r78, 2, 31, -1;
	// begin inline asm
	mov.b64 %fd110, {%r80,%r81};
	// end inline asm
	add.f64 	%fd111, %fd120, %fd110;
	// begin inline asm
	mov.b64 {%r82,%r83}, %fd111;
	// end inline asm
	shfl.sync.down.b32	%r85|%p18, %r83, 1, 31, -1;
	shfl.sync.down.b32	%r84|%p19, %r82, 1, 31, -1;
	// begin inline asm
	mov.b64 %fd112, {%r84,%r85};
	// end inline asm
	add.f64 	%fd15, %fd111, %fd112;
	@%p15 bra 	$L__BB6_22;
	mul.wide.s32 	%rd93, %r95, 8;
	add.s64 	%rd94, %rd6, %rd93;
	st.global.f64 	[%rd94], %fd15;
$L__BB6_22:
	setp.ne.s32 	%p20, %r3, 0;
	@%p20 bra 	$L__BB6_24;
	atom.global.add.u32 	%r95, [%rd4], 8;
$L__BB6_24:
	shfl.sync.idx.b32	%r86|%p21, %r95, 0, 31, -1;
	shr.u32 	%r87, %r3, 2;
	add.s32 	%r95, %r86, %r87;
	setp.lt.s32 	%p22, %r95, %r30;
	@%p22 bra 	$L__BB6_4;
$L__BB6_25:
	ret;

}
	// .globl	_Z17spmv_light_kernelILi8ELi128EEvPiS0_S0_PdS1_iS1_i
.visible .entry _Z17spmv_light_kernelILi8ELi128EEvPiS0_S0_PdS1_iS1_i(
	.param .u64 .ptr .align 1 _Z17spmv_light_kernelILi8ELi128EEvPiS0_S0_PdS1_iS1_i_param_0,
	.param .u64 .ptr .align 1 _Z17spmv_light_kernelILi8ELi128EEvPiS0_S0_PdS1_iS1_i_param_1,
	.param .u64 .ptr .align 1 _Z17spmv_light_kernelILi8ELi128EEvPiS0_S0_PdS1_iS1_i_param_2,
	.param .u64 .ptr .align 1 _Z17spmv_light_kernelILi8ELi128EEvPiS0_S0_PdS1_iS1_i_param_3,
	.param .u64 .ptr .align 1 _Z17spmv_light_kernelILi8ELi128EEvPiS0_S0_PdS1_iS1_i_param_4,
	.param .u32 _Z17spmv_light_kernelILi8ELi128EEvPiS0_S0_PdS1_iS1_i_param_5,
	.param .u64 .ptr .align 1 _Z17spmv_light_kernelILi8ELi128EEvPiS0_S0_PdS1_iS1_i_param_6,
	.param .u32 _Z17spmv_light_kernelILi8ELi128EEvPiS0_S0_PdS1_iS1_i_param_7
)
{
	.reg .pred 	%p<25>;
	.reg .b32 	%r<99>;
	.reg .b64 	%rd<95>;
	.reg .b64 	%fd<123>;
	// demoted variable
	.shared .align 4 .b8 _ZZ17spmv_light_kernelILi8ELi128EEvPiS0_S0_PdS1_iS1_iE5space[1024];
	ld.param.u64 	%rd11, [_Z17spmv_light_kernelILi8ELi128EEvPiS0_S0_PdS1_iS1_i_param_0];
	ld.param.u64 	%rd9, [_Z17spmv_light_kernelILi8ELi128EEvPiS0_S0_PdS1_iS1_i_param_1];
	ld.param.u64 	%rd12, [_Z17spmv_light_kernelILi8ELi128EEvPiS0_S0_PdS1_iS1_i_param_2];
	ld.param.u64 	%rd13, [_Z17spmv_light_kernelILi8ELi128EEvPiS0_S0_PdS1_iS1_i_param_3];
	ld.param.u64 	%rd14, [_Z17spmv_light_kernelILi8ELi128EEvPiS0_S0_PdS1_iS1_i_param_4];
	ld.param.u64 	%rd10, [_Z17spmv_light_kernelILi8ELi128EEvPiS0_S0_PdS1_iS1_i_param_6];
	ld.param.u32 	%r30, [_Z17spmv_light_kernelILi8ELi128EEvPiS0_S0_PdS1_iS1_i_param_7];
	cvta.to.global.u64 	%rd1, %rd14;
	cvta.to.global.u64 	%rd2, %rd12;
	cvta.to.global.u64 	%rd3, %rd13;
	cvta.to.global.u64 	%rd4, %rd11;
	mov.u32 	%r1, %tid.x;
	and.b32  	%r2, %r1, 7;
	and.b32  	%r3, %r1, 31;
	shr.u32 	%r4, %r3, 3;
	setp.ne.s32 	%p1, %r3, 0;
	@%p1 bra 	$L__BB7_2;
	atom.global.add.u32 	%r91, [%rd4], 4;
$L__BB7_2:
	shfl.sync.idx.b32	%r32|%p2, %r91, 0, 31, -1;
	add.s32 	%r98, %r32, %r4;
	setp.ge.s32 	%p3, %r98, %r30;
	@%p3 bra 	$L__BB7_25;
	and.b32  	%r33, %r1, 1016;
	mov.u32 	%r34, _ZZ17spmv_light_kernelILi8ELi128EEvPiS0_S0_PdS1_iS1_iE5space;
	add.s32 	%r8, %r34, %r33;
	cvta.to.global.u64 	%rd5, %rd9;
	cvta.to.global.u64 	%rd6, %rd10;
	shl.b32 	%r37, %r2, 2;
	add.s32 	%r38, %r8, %r37;
$L__BB7_4:
	setp.gt.u32 	%p4, %r2, 1;
	@%p4 bra 	$L__BB7_6;
	add.s32 	%r35, %r98, %r2;
	mul.wide.s32 	%rd15, %r35, 4;
	add.s64 	%rd16, %rd5, %rd15;
	ld.global.u32 	%r36, [%rd16];
	st.volatile.shared.u32 	[%r38], %r36;
$L__BB7_6:
	ld.volatile.shared.u32 	%r10, [%r8];
	ld.volatile.shared.u32 	%r11, [%r8+4];
	add.s32 	%r97, %r10, %r2;
	setp.ge.s32 	%p5, %r97, %r11;
	mov.f64 	%fd122, 0d0000000000000000;
	@%p5 bra 	$L__BB7_20;
	add.s32 	%r39, %r97, 8;
	max.s32 	%r40, %r11, %r39;
	not.b32 	%r41, %r2;
	add.s32 	%r42, %r40, %r41;
	sub.s32 	%r43, %r42, %r10;
	shr.u32 	%r44, %r43, 3;
	add.s32 	%r13, %r44, 1;
	setp.lt.u32 	%p6, %r43, 120;
	mov.f64 	%fd122, 0d0000000000000000;
	@%p6 bra 	$L__BB7_10;
	and.b32  	%r45, %r13, 1073741808;
	neg.s32 	%r96, %r45;
	mov.f64 	%fd122, 0d0000000000000000;
$L__BB7_9:
	.pragma "nounroll";
	mul.wide.s32 	%rd17, %r97, 8;
	add.s64 	%rd18, %rd3, %rd17;
	mul.wide.s32 	%rd19, %r97, 4;
	add.s64 	%rd20, %rd2, %rd19;
	ld.global.f64 	%fd20, [%rd18];
	ld.global.u32 	%r46, [%rd20];
	mul.wide.s32 	%rd21, %r46, 8;
	add.s64 	%rd22, %rd1, %rd21;
	ld.global.f64 	%fd21, [%rd22];
	fma.rn.f64 	%fd22, %fd20, %fd21, %fd122;
	ld.global.f64 	%fd23, [%rd18+64];
	ld.global.u32 	%r47, [%rd20+32];
	mul.wide.s32 	%rd23, %r47, 8;
	add.s64 	%rd24, %rd1, %rd23;
	ld.global.f64 	%fd24, [%rd24];
	fma.rn.f64 	%fd25, %fd23, %fd24, %fd22;
	ld.global.f64 	%fd26, [%rd18+128];
	ld.global.u32 	%r48, [%rd20+64];
	mul.wide.s32 	%rd25, %r48, 8;
	add.s64 	%rd26, %rd1, %rd25;
	ld.global.f64 	%fd27, [%rd26];
	fma.rn.f64 	%fd28, %fd26, %fd27, %fd25;
	ld.global.f64 	%fd29, [%rd18+192];
	ld.global.u32 	%r49, [%rd20+96];
	mul.wide.s32 	%rd27, %r49, 8;
	add.s64 	%rd28, %rd1, %rd27;
	ld.global.f64 	%fd30, [%rd28];
	fma.rn.f64 	%fd31, %fd29, %fd30, %fd28;
	ld.global.f64 	%fd32, [%rd18+256];
	ld.global.u32 	%r50, [%rd20+128];
	mul.wide.s32 	%rd29, %r50, 8;
	add.s64 	%rd30, %rd1, %rd29;
	ld.global.f64 	%fd33, [%rd30];
	fma.rn.f64 	%fd34, %fd32, %fd33, %fd31;
	ld.global.f64 	%fd35, [%rd18+320];
	ld.global.u32 	%r51, [%rd20+160];
	mul.wide.s32 	%rd31, %r51, 8;
	add.s64 	%rd32, %rd1, %rd31;
	ld.global.f64 	%fd36, [%rd32];
	fma.rn.f64 	%fd37, %fd35, %fd36, %fd34;
	ld.global.f64 	%fd38, [%rd18+384];
	ld.global.u32 	%r52, [%rd20+192];
	mul.wide.s32 	%rd33, %r52, 8;
	add.s64 	%rd34, %rd1, %rd33;
	ld.global.f64 	%fd39, [%rd34];
	fma.rn.f64 	%fd40, %fd38, %fd39, %fd37;
	ld.global.f64 	%fd41, [%rd18+448];
	ld.global.u32 	%r53, [%rd20+224];
	mul.wide.s32 	%rd35, %r53, 8;
	add.s64 	%rd36, %rd1, %rd35;
	ld.global.f64 	%fd42, [%rd36];
	fma.rn.f64 	%fd43, %fd41, %fd42, %fd40;
	ld.global.f64 	%fd44, [%rd18+512];
	ld.global.u32 	%r54, [%rd20+256];
	mul.wide.s32 	%rd37, %r54, 8;
	add.s64 	%rd38, %rd1, %rd37;
	ld.global.f64 	%fd45, [%rd38];
	fma.rn.f64 	%fd46, %fd44, %fd45, %fd43;
	ld.global.f64 	%fd47, [%rd18+576];
	ld.global.u32 	%r55, [%rd20+288];
	mul.wide.s32 	%rd39, %r55, 8;
	add.s64 	%rd40, %rd1, %rd39;
	ld.global.f64 	%fd48, [%rd40];
	fma.rn.f64 	%fd49, %fd47, %fd48, %fd46;
	ld.global.f64 	%fd50, [%rd18+640];
	ld.global.u32 	%r56, [%rd20+320];
	mul.wide.s32 	%rd41, %r56, 8;
	add.s64 	%rd42, %rd1, %rd41;
	ld.global.f64 	%fd51, [%rd42];
	fma.rn.f64 	%fd52, %fd50, %fd51, %fd49;
	ld.global.f64 	%fd53, [%rd18+704];
	ld.global.u32 	%r57, [%rd20+352];
	mul.wide.s32 	%rd43, %r57, 8;
	add.s64 	%rd44, %rd1, %rd43;
	ld.global.f64 	%fd54, [%rd44];
	fma.rn.f64 	%fd55, %fd53, %fd54, %fd52;
	ld.global.f64 	%fd56, [%rd18+768];
	ld.global.u32 	%r58, [%rd20+384];
	mul.wide.s32 	%rd45, %r58, 8;
	add.s64 	%rd46, %rd1, %rd45;
	ld.global.f64 	%fd57, [%rd46];
	fma.rn.f64 	%fd58, %fd56, %fd57, %fd55;
	ld.global.f64 	%fd59, [%rd18+832];
	ld.global.u32 	%r59, [%rd20+416];
	mul.wide.s32 	%rd47, %r59, 8;
	add.s64 	%rd48, %rd1, %rd47;
	ld.global.f64 	%fd60, [%rd48];
	fma.rn.f64 	%fd61, %fd59, %fd60, %fd58;
	ld.global.f64 	%fd62, [%rd18+896];
	ld.global.u32 	%r60, [%rd20+448];
	mul.wide.s32 	%rd49, %r60, 8;
	add.s64 	%rd50, %rd1, %rd49;
	ld.global.f64 	%fd63, [%rd50];
	fma.rn.f64 	%fd64, %fd62, %fd63, %fd61;
	ld.global.f64 	%fd65, [%rd18+960];
	ld.global.u32 	%r61, [%rd20+480];
	mul.wide.s32 	%rd51, %r61, 8;
	add.s64 	%rd52, %rd1, %rd51;
	ld.global.f64 	%fd66, [%rd52];
	fma.rn.f64 	%fd122, %fd65, %fd66, %fd64;
	add.s32 	%r97, %r97, 128;
	add.s32 	%r96, %r96, 16;
	setp.eq.s32 	%p7, %r96, 0;
	@%p7 bra 	$L__BB7_10;
	bra.uni 	$L__BB7_9;
$L__BB7_10:
	and.b32  	%r16, %r13, 15;
	setp.eq.s32 	%p8, %r16, 0;
	@%p8 bra 	$L__BB7_20;
	setp.lt.u32 	%p9, %r16, 8;
	@%p9 bra 	$L__BB7_13;
	mul.wide.s32 	%rd53, %r97, 8;
	add.s64 	%rd54, %rd3, %rd53;
	ld.global.f64 	%fd68, [%rd54];
	mul.wide.s32 	%rd55, %r97, 4;
	add.s64 	%rd56, %rd2, %rd55;
	ld.global.u32 	%r62, [%rd56];
	mul.wide.s32 	%rd57, %r62, 8;
	add.s64 	%rd58, %rd1, %rd57;
	ld.global.f64 	%fd69, [%rd58];
	fma.rn.f64 	%fd70, %fd68, %fd69, %fd122;
	ld.global.f64 	%fd71, [%rd54+64];
	ld.global.u32 	%r63, [%rd56+32];
	mul.wide.s32 	%rd59, %r63, 8;
	add.s64 	%rd60, %rd1, %rd59;
	ld.global.f64 	%fd72, [%rd60];
	fma.rn.f64 	%fd73, %fd71, %fd72, %fd70;
	ld.global.f64 	%fd74, [%rd54+128];
	ld.global.u32 	%r64, [%rd56+64];
	mul.wide.s32 	%rd61, %r64, 8;
	add.s64 	%rd62, %rd1, %rd61;
	ld.global.f64 	%fd75, [%rd62];
	fma.rn.f64 	%fd76, %fd74, %fd75, %fd73;
	ld.global.f64 	%fd77, [%rd54+192];
	ld.global.u32 	%r65, [%rd56+96];
	mul.wide.s32 	%rd63, %r65, 8;
	add.s64 	%rd64, %rd1, %rd63;
	ld.global.f64 	%fd78, [%rd64];
	fma.rn.f64 	%fd79, %fd77, %fd78, %fd76;
	ld.global.f64 	%fd80, [%rd54+256];
	ld.global.u32 	%r66, [%rd56+128];
	mul.wide.s32 	%rd65, %r66, 8;
	add.s64 	%rd66, %rd1, %rd65;
	ld.global.f64 	%fd81, [%rd66];
	fma.rn.f64 	%fd82, %fd80, %fd81, %fd79;
	ld.global.f64 	%fd83, [%rd54+320];
	ld.global.u32 	%r67, [%rd56+160];
	mul.wide.s32 	%rd67, %r67, 8;
	add.s64 	%rd68, %rd1, %rd67;
	ld.global.f64 	%fd84, [%rd68];
	fma.rn.f64 	%fd85, %fd83, %fd84, %fd82;
	ld.global.f64 	%fd86, [%rd54+384];
	ld.global.u32 	%r68, [%rd56+192];
	mul.wide.s32 	%rd69, %r68, 8;
	add.s64 	%rd70, %rd1, %rd69;
	ld.global.f64 	%fd87, [%rd70];
	fma.rn.f64 	%fd88, %fd86, %fd87, %fd85;
	ld.global.f64 	%fd89, [%rd54+448];
	ld.global.u32 	%r69, [%rd56+224];
	mul.wide.s32 	%rd71, %r69, 8;
	add.s64 	%rd72, %rd1, %rd71;
	ld.global.f64 	%fd90, [%rd72];
	fma.rn.f64 	%fd122, %fd89, %fd90, %fd88;
	add.s32 	%r97, %r97, 64;
$L__BB7_13:
	and.b32  	%r19, %r13, 7;
	setp.eq.s32 	%p10, %r19, 0;
	@%p10 bra 	$L__BB7_20;
	and.b32  	%r20, %r13, 3;
	setp.lt.u32 	%p11, %r19, 4;
	@%p11 bra 	$L__BB7_16;
	mul.wide.s32 	%rd73, %r97, 8;
	add.s64 	%rd74, %rd3, %rd73;
	ld.global.f64 	%fd92, [%rd74];
	mul.wide.s32 	%rd75, %r97, 4;
	add.s64 	%rd76, %rd2, %rd75;
	ld.global.u32 	%r70, [%rd76];
	mul.wide.s32 	%rd77, %r70, 8;
	add.s64 	%rd78, %rd1, %rd77;
	ld.global.f64 	%fd93, [%rd78];
	fma.rn.f64 	%fd94, %fd92, %fd93, %fd122;
	ld.global.f64 	%fd95, [%rd74+64];
	ld.global.u32 	%r71, [%rd76+32];
	mul.wide.s32 	%rd79, %r71, 8;
	add.s64 	%rd80, %rd1, %rd79;
	ld.global.f64 	%fd96, [%rd80];
	fma.rn.f64 	%fd97, %fd95, %fd96, %fd94;
	ld.global.f64 	%fd98, [%rd74+128];
	ld.global.u32 	%r72, [%rd76+64];
	mul.wide.s32 	%rd81, %r72, 8;
	add.s64 	%rd82, %rd1, %rd81;
	ld.global.f64 	%fd99, [%rd82];
	fma.rn.f64 	%fd100, %fd98, %fd99, %fd97;
	ld.global.f64 	%fd101, [%rd74+192];
	ld.global.u32 	%r73, [%rd76+96];
	mul.wide.s32 	%rd83, %r73, 8;
	add.s64 	%rd84, %rd1, %rd83;
	ld.global.f64 	%fd102, [%rd84];
	fma.rn.f64 	%fd122, %fd101, %fd102, %fd100;
	add.s32 	%r97, %r97, 32;
$L__BB7_16:
	setp.eq.s32 	%p12, %r20, 0;
	@%p12 bra 	$L__BB7_20;
	mul.wide.s32 	%rd85, %r97, 8;
	add.s64 	%rd7, %rd3, %rd85;
	ld.global.f64 	%fd103, [%rd7];
	mul.wide.s32 	%rd86, %r97, 4;
	add.s64 	%rd8, %rd2, %rd86;
	ld.global.u32 	%r74, [%rd8];
	mul.wide.s32 	%rd87, %r74, 8;
	add.s64 	%rd88, %rd1, %rd87;
	ld.global.f64 	%fd104, [%rd88];
	fma.rn.f64 	%fd122, %fd103, %fd104, %fd122;
	setp.eq.s32 	%p13, %r20, 1;
	@%p13 bra 	$L__BB7_20;
	ld.global.f64 	%fd105, [%rd7+64];
	ld.global.u32 	%r75, [%rd8+32];
	mul.wide.s32 	%rd89, %r75, 8;
	add.s64 	%rd90, %rd1, %rd89;
	ld.global.f64 	%fd106, [%rd90];
	fma.rn.f64 	%fd122, %fd105, %fd106, %fd122;
	setp.eq.s32 	%p14, %r20, 2;
	@%p14 bra 	$L__BB7_20;
	ld.global.f64 	%fd107, [%rd7+128];
	ld.global.u32 	%r76, [%rd8+64];
	mul.wide.s32 	%rd91, %r76, 8;
	add.s64 	%rd92, %rd1, %rd91;
	ld.global.f64 	%fd108, [%rd92];
	fma.rn.f64 	%fd122, %fd107, %fd108, %fd122;
$L__BB7_20:
	setp.ne.s32 	%p15, %r2, 0;
	// begin inline asm
	mov.b64 {%r77,%r78}, %fd122;
	// end inline asm
	shfl.sync.down.b32	%r80|%p16, %r78, 4, 31, -1;
	shfl.sync.down.b32	%r79|%p17, %r77, 4, 31, -1;
	// begin inline asm
	mov.b64 %fd110, {%r79,%r80};
	// end inline asm
	add.f64 	%fd111, %fd122, %fd110;
	// begin inline asm
	mov.b64 {%r81,%r82}, %fd111;
	// end inline asm
	shfl.sync.down.b32	%r84|%p18, %r82, 2, 31, -1;
	shfl.sync.down.b32	%r83|%p19, %r81, 2, 31, -1;
	// begin inline asm
	mov.b64 %fd112, {%r83,%r84};
	// end inline asm
	add.f64 	%fd113, %fd111, %fd112;
	// begin inline asm
	mov.b64 {%r85,%r86}, %fd113;
	// end inline asm
	shfl.sync.down.b32	%r88|%p20, %r86, 1, 31, -1;
	shfl.sync.down.b32	%r87|%p21, %r85, 1, 31, -1;
	// begin inline asm
	mov.b64 %fd114, {%r87,%r88};
	// end inline asm
	add.f64 	%fd15, %fd113, %fd114;
	@%p15 bra 	$L__BB7_22;
	mul.wide.s32 	%rd93, %r98, 8;
	add.s64 	%rd94, %rd6, %rd93;
	st.global.f64 	[%rd94], %fd15;
$L__BB7_22:
	setp.ne.s32 	%p22, %r3, 0;
	@%p22 bra 	$L__BB7_24;
	atom.global.add.u32 	%r98, [%rd4], 4;
$L__BB7_24:
	shfl.sync.idx.b32	%r89|%p23, %r98, 0, 31, -1;
	shr.u32 	%r90, %r3, 3;
	add.s32 	%r98, %r89, %r90;
	setp.lt.s32 	%p24, %r98, %r30;
	@%p24 bra 	$L__BB7_4;
$L__BB7_25:
	ret;

}
	// .globl	_Z17spmv_light_kernelILi32ELi32EEvPiS0_S0_PdS1_iS1_i
.visible .entry _Z17spmv_light_kernelILi32ELi32EEvPiS0_S0_PdS1_iS1_i(
	.param .u64 .ptr .align 1 _Z17spmv_light_kernelILi32ELi32EEvPiS0_S0_PdS1_iS1_i_param_0,
	.param .u64 .ptr .align 1 _Z17spmv_light_kernelILi32ELi32EEvPiS0_S0_PdS1_iS1_i_param_1,
	.param .u64 .ptr .align 1 _Z17spmv_light_kernelILi32ELi32EEvPiS0_S0_PdS1_iS1_i_param_2,
	.param .u64 .ptr .align 1 _Z17spmv_light_kernelILi32ELi32EEvPiS0_S0_PdS1_iS1_i_param_3,
	.param .u64 .ptr .align 1 _Z17spmv_light_kernelILi32ELi32EEvPiS0_S0_PdS1_iS1_i_param_4,
	.param .u32 _Z17spmv_light_kernelILi32ELi32EEvPiS0_S0_PdS1_iS1_i_param_5,
	.param .u64 .ptr .align 1 _Z17spmv_light_kernelILi32ELi32EEvPiS0_S0_PdS1_iS1_i_param_6,
	.param .u32 _Z17spmv_light_kernelILi32ELi32EEvPiS0_S0_PdS1_iS1_i_param_7
)
{
	.reg .pred 	%p<31>;
	.reg .b32 	%r<111>;
	.reg .b64 	%rd<101>;
	.reg .b64 	%fd<130>;
	// demoted variable
	.shared .align 4 .b8 _ZZ17spmv_light_kernelILi32ELi32EEvPiS0_S0_PdS1_iS1_iE5space[256];
	ld.param.u64 	%rd11, [_Z17spmv_light_kernelILi32ELi32EEvPiS0_S0_PdS1_iS1_i_param_0];
	ld.param.u64 	%rd9, [_Z17spmv_light_kernelILi32ELi32EEvPiS0_S0_PdS1_iS1_i_param_1];
	ld.param.u64 	%rd12, [_Z17spmv_light_kernelILi32ELi32EEvPiS0_S0_PdS1_iS1_i_param_2];
	ld.param.u64 	%rd13, [_Z17spmv_light_kernelILi32ELi32EEvPiS0_S0_PdS1_iS1_i_param_3];
	ld.param.u64 	%rd14, [_Z17spmv_light_kernelILi32ELi32EEvPiS0_S0_PdS1_iS1_i_param_4];
	ld.param.u64 	%rd10, [_Z17spmv_light_kernelILi32ELi32EEvPiS0_S0_PdS1_iS1_i_param_6];
	ld.param.u32 	%r31, [_Z17spmv_light_kernelILi32ELi32EEvPiS0_S0_PdS1_iS1_i_param_7];
	cvta.to.global.u64 	%rd1, %rd14;
	cvta.to.global.u64 	%rd2, %rd12;
	cvta.to.global.u64 	%rd3, %rd13;
	cvta.to.global.u64 	%rd4, %rd11;
	mov.u32 	%r1, %tid.x;
	and.b32  	%r2, %r1, 31;
	setp.ne.s32 	%p1, %r2, 0;
	@%p1 bra 	$L__BB8_2;
	atom.global.add.u32 	%r102, [%rd4], 1;
$L__BB8_2:
	shfl.sync.idx.b32	%r110|%p2, %r102, 0, 31, -1;
	setp.ge.s32 	%p3, %r110, %r31;
	@%p3 bra 	$L__BB8_26;
	shr.u32 	%r33, %r1, 2;
	and.b32  	%r34, %r33, 248;
	mov.u32 	%r35, _ZZ17spmv_light_kernelILi32ELi32EEvPiS0_S0_PdS1_iS1_iE5space;
	add.s32 	%r6, %r35, %r34;
	cvta.to.global.u64 	%rd5, %rd9;
	cvta.to.global.u64 	%rd6, %rd10;
	shl.b32 	%r38, %r2, 2;
	add.s32 	%r39, %r6, %r38;
$L__BB8_4:
	setp.gt.u32 	%p4, %r2, 1;
	@%p4 bra 	$L__BB8_6;
	add.s32 	%r36, %r110, %r2;
	mul.wide.s32 	%rd15, %r36, 4;
	add.s64 	%rd16, %rd5, %rd15;
	ld.global.u32 	%r37, [%rd16];
	st.volatile.shared.u32 	[%r39], %r37;
$L__BB8_6:
	ld.volatile.shared.u32 	%r40, [%r6];
	ld.volatile.shared.u32 	%r41, [%r6+4];
	and.b32  	%r42, %r40, -32;
	or.b32  	%r108, %r42, %r2;
	setp.lt.s32 	%p5, %r108, %r40;
	setp.ge.s32 	%p6, %r108, %r41;
	mov.f64 	%fd129, 0d0000000000000000;
	or.pred  	%p7, %p5, %p6;
	@%p7 bra 	$L__BB8_8;
	mul.wide.s32 	%rd17, %r108, 8;
	add.s64 	%rd18, %rd3, %rd17;
	ld.global.f64 	%fd19, [%rd18];
	mul.wide.s32 	%rd19, %r108, 4;
	add.s64 	%rd20, %rd2, %rd19;
	ld.global.u32 	%r44, [%rd20];
	mul.wide.s32 	%rd21, %r44, 8;
	add.s64 	%rd22, %rd1, %rd21;
	ld.global.f64 	%fd20, [%rd22];
	fma.rn.f64 	%fd129, %fd19, %fd20, 0d0000000000000000;
$L__BB8_8:
	add.s32 	%r105, %r108, 32;
	setp.ge.s32 	%p8, %r105, %r41;
	@%p8 bra 	$L__BB8_23;
	add.s32 	%r45, %r108, 64;
	max.s32 	%r46, %r41, %r45;
	sub.s32 	%r47, %r46, %r108;
	add.s32 	%r48, %r47, -33;
	shr.u32 	%r49, %r48, 5;
	add.s32 	%r11, %r49, 1;
	setp.lt.u32 	%p9, %r48, 480;
	@%p9 bra 	$L__BB8_13;
	and.b32  	%r50, %r11, 268435440;
	neg.s32 	%r107, %r50;
$L__BB8_11:
	.pragma "nounroll";
	mul.wide.s32 	%rd23, %r105, 8;
	add.s64 	%rd24, %rd3, %rd23;
	mul.wide.s32 	%rd25, %r105, 4;
	add.s64 	%rd26, %rd2, %rd25;
	ld.global.f64 	%fd22, [%rd24];
	ld.global.u32 	%r51, [%rd26];
	mul.wide.s32 	%rd27, %r51, 8;
	add.s64 	%rd28, %rd1, %rd27;
	ld.global.f64 	%fd23, [%rd28];
	fma.rn.f64 	%fd24, %fd22, %fd23, %fd129;
	ld.global.f64 	%fd25, [%rd24+256];
	ld.global.u32 	%r52, [%rd26+128];
	mul.wide.s32 	%rd29, %r52, 8;
	add.s64 	%rd30, %rd1, %rd29;
	ld.global.f64 	%fd26, [%rd30];
	fma.rn.f64 	%fd27, %fd25, %fd26, %fd24;
	ld.global.f64 	%fd28, [%rd24+512];
	ld.global.u32 	%r53, [%rd26+256];
	mul.wide.s32 	%rd31, %r53, 8;
	add.s64 	%rd32, %rd1, %rd31;
	ld.global.f64 	%fd29, [%rd32];
	fma.rn.f64 	%fd30, %fd28, %fd29, %fd27;
	ld.global.f64 	%fd31, [%rd24+768];
	ld.global.u32 	%r54, [%rd26+384];
	mul.wide.s32 	%rd33, %r54, 8;
	add.s64 	%rd34, %rd1, %rd33;
	ld.global.f64 	%fd32, [%rd34];
	fma.rn.f64 	%fd33, %fd31, %fd32, %fd30;
	ld.global.f64 	%fd34, [%rd24+1024];
	ld.global.u32 	%r55, [%rd26+512];
	mul.wide.s32 	%rd35, %r55, 8;
	add.s64 	%rd36, %rd1, %rd35;
	ld.global.f64 	%fd35, [%rd36];
	fma.rn.f64 	%fd36, %fd34, %fd35, %fd33;
	ld.global.f64 	%fd37, [%rd24+1280];
	ld.global.u32 	%r56, [%rd26+640];
	mul.wide.s32 	%rd37, %r56, 8;
	add.s64 	%rd38, %rd1, %rd37;
	ld.global.f64 	%fd38, [%rd38];
	fma.rn.f64 	%fd39, %fd37, %fd38, %fd36;
	ld.global.f64 	%fd40, [%rd24+1536];
	ld.global.u32 	%r57, [%rd26+768];
	mul.wide.s32 	%rd39, %r57, 8;
	add.s64 	%rd40, %rd1, %rd39;
	ld.global.f64 	%fd41, [%rd40];
	fma.rn.f64 	%fd42, %fd40, %fd41, %fd39;
	ld.global.f64 	%fd43, [%rd24+1792];
	ld.global.u32 	%r58, [%rd26+896];
	mul.wide.s32 	%rd41, %r58, 8;
	add.s64 	%rd42, %rd1, %rd41;
	ld.global.f64 	%fd44, [%rd42];
	fma.rn.f64 	%fd45, %fd43, %fd44, %fd42;
	ld.global.f64 	%fd46, [%rd24+2048];
	ld.global.u32 	%r59, [%rd26+1024];
	mul.wide.s32 	%rd43, %r59, 8;
	add.s64 	%rd44, %rd1, %rd43;
	ld.global.f64 	%fd47, [%rd44];
	fma.rn.f64 	%fd48, %fd46, %fd47, %fd45;
	ld.global.f64 	%fd49, [%rd24+2304];
	ld.global.u32 	%r60, [%rd26+1152];
	mul.wide.s32 	%rd45, %r60, 8;
	add.s64 	%rd46, %rd1, %rd45;
	ld.global.f64 	%fd50, [%rd46];
	fma.rn.f64 	%fd51, %fd49, %fd50, %fd48;
	ld.global.f64 	%fd52, [%rd24+2560];
	ld.global.u32 	%r61, [%rd26+1280];
	mul.wide.s32 	%rd47, %r61, 8;
	add.s64 	%rd48, %rd1, %rd47;
	ld.global.f64 	%fd53, [%rd48];
	fma.rn.f64 	%fd54, %fd52, %fd53, %fd51;
	ld.global.f64 	%fd55, [%rd24+2816];
	ld.global.u32 	%r62, [%rd26+1408];
	mul.wide.s32 	%rd49, %r62, 8;
	add.s64 	%rd50, %rd1, %rd49;
	ld.global.f64 	%fd56, [%rd50];
	fma.rn.f64 	%fd57, %fd55, %fd56, %fd54;
	ld.global.f64 	%fd58, [%rd24+3072];
	ld.global.u32 	%r63, [%rd26+1536];
	mul.wide.s32 	%rd51, %r63, 8;
	add.s64 	%rd52, %rd1, %rd51;
	ld.global.f64 	%fd59, [%rd52];
	fma.rn.f64 	%fd60, %fd58, %fd59, %fd57;
	ld.global.f64 	%fd61, [%rd24+3328];
	ld.global.u32 	%r64, [%rd26+1664];
	mul.wide.s32 	%rd53, %r64, 8;
	add.s64 	%rd54, %rd1, %rd53;
	ld.global.f64 	%fd62, [%rd54];
	fma.rn.f64 	%fd63, %fd61, %fd62, %fd60;
	ld.global.f64 	%fd64, [%rd24+3584];
	ld.global.u32 	%r65, [%rd26+1792];
	mul.wide.s32 	%rd55, %r65, 8;
	add.s64 	%rd56, %rd1, %rd55;
	ld.global.f64 	%fd65, [%rd56];
	fma.rn.f64 	%fd66, %fd64, %fd65, %fd63;
	ld.global.f64 	%fd67, [%rd24+3840];
	ld.global.u32 	%r66, [%rd26+1920];
	mul.wide.s32 	%rd57, %r66, 8;
	add.s64 	%rd58, %rd1, %rd57;
	ld.global.f64 	%fd68, [%rd58];
	fma.rn.f64 	%fd129, %fd67, %fd68, %fd66;
	add.s32 	%r105, %r105, 512;
	add.s32 	%r108, %r108, 512;
	add.s32 	%r107, %r107, 16;
	setp.eq.s32 	%p10, %r107, 0;
	@%p10 bra 	$L__BB8_12;
	bra.uni 	$L__BB8_11;
$L__BB8_12:
	add.s32 	%r105, %r108, 32;
$L__BB8_13:
	and.b32  	%r15, %r11, 15;
	setp.eq.s32 	%p11, %r15, 0;
	@%p11 bra 	$L__BB8_23;
	setp.lt.u32 	%p12, %r15, 8;
	@%p12 bra 	$L__BB8_16;
	mul.wide.s32 	%rd59, %r105, 8;
	add.s64 	%rd60, %rd3, %rd59;
	ld.global.f64 	%fd70, [%rd60];
	mul.wide.s32 	%rd61, %r105, 4;
	add.s64 	%rd62, %rd2, %rd61;
	ld.global.u32 	%r67, [%rd62];
	mul.wide.s32 	%rd63, %r67, 8;
	add.s64 	%rd64, %rd1, %rd63;
	ld.global.f64 	%fd71, [%rd64];
	fma.rn.f64 	%fd72, %fd70, %fd71, %fd129;
	ld.global.f64 	%fd73, [%rd60+256];
	ld.global.u32 	%r68, [%rd62+128];
	mul.wide.s32 	%rd65, %r68, 8;
	add.s64 	%rd66, %rd1, %rd65;
	ld.global.f64 	%fd74, [%rd66];
	fma.rn.f64 	%fd75, %fd73, %fd74, %fd72;
	ld.global.f64 	%fd76, [%rd60+512];
	ld.global.u32 	%r69, [%rd62+256];
	mul.wide.s32 	%rd67, %r69, 8;
	add.s64 	%rd68, %rd1, %rd67;
	ld.global.f64 	%fd77, [%rd68];
	fma.rn.f64 	%fd78, %fd76, %fd77, %fd75;
	ld.global.f64 	%fd79, [%rd60+768];
	ld.global.u32 	%r70, [%rd62+384];
	mul.wide.s32 	%rd69, %r70, 8;
	add.s64 	%rd70, %rd1, %rd69;
	ld.global.f64 	%fd80, [%rd70];
	fma.rn.f64 	%fd81, %fd79, %fd80, %fd78;
	ld.global.f64 	%fd82, [%rd60+1024];
	ld.global.u32 	%r71, [%rd62+512];
	mul.wide.s32 	%rd71, %r71, 8;
	add.s64 	%rd72, %rd1, %rd71;
	ld.global.f64 	%fd83, [%rd72];
	fma.rn.f64 	%fd84, %fd82, %fd83, %fd81;
	ld.global.f64 	%fd85, [%rd60+1280];
	ld.global.u32 	%r72, [%rd62+640];
	mul.wide.s32 	%rd73, %r72, 8;
	add.s64 	%rd74, %rd1, %rd73;
	ld.global.f64 	%fd86, [%rd74];
	fma.rn.f64 	%fd87, %fd85, %fd86, %fd84;
	ld.global.f64 	%fd88, [%rd60+1536];
	ld.global.u32 	%r73, [%rd62+768];
	mul.wide.s32 	%rd75, %r73, 8;
	add.s64 	%rd76, %rd1, %rd75;
	ld.global.f64 	%fd89, [%rd76];
	fma.rn.f64 	%fd90, %fd88, %fd89, %fd87;
	ld.global.f64 	%fd91, [%rd60+1792];
	ld.global.u32 	%r74, [%rd62+896];
	mul.wide.s32 	%rd77, %r74, 8;
	add.s64 	%rd78, %rd1, %rd77;
	ld.global.f64 	%fd92, [%rd78];
	fma.rn.f64 	%fd129, %fd91, %fd92, %fd90;
	add.s32 	%r105, %r105, 256;
$L__BB8_16:
	and.b32  	%r18, %r11, 7;
	setp.eq.s32 	%p13, %r18, 0;
	@%p13 bra 	$L__BB8_23;
	and.b32  	%r19, %r11, 3;
	setp.lt.u32 	%p14, %r18, 4;
	@%p14 bra 	$L__BB8_19;
	mul.wide.s32 	%rd79, %r105, 8;
	add.s64 	%rd80, %rd3, %rd79;
	ld.global.f64 	%fd94, [%rd80];
	mul.wide.s32 	%rd81, %r105, 4;
	add.s64 	%rd82, %rd2, %rd81;
	ld.global.u32 	%r75, [%rd82];
	mul.wide.s32 	%rd83, %r75, 8;
	add.s64 	%rd84, %rd1, %rd83;
	ld.global.f64 	%fd95, [%rd84];
	fma.rn.f64 	%fd96, %fd94, %fd95, %fd129;
	ld.global.f64 	%fd97, [%rd80+256];
	ld.global.u32 	%r76, [%rd82+128];
	mul.wide.s32 	%rd85, %r76, 8;
	add.s64 	%rd86, %rd1, %rd85;
	ld.global.f64 	%fd98, [%rd86];
	fma.rn.f64 	%fd99, %fd97, %fd98, %fd96;
	ld.global.f64 	%fd100, [%rd80+512];
	ld.global.u32 	%r77, [%rd82+256];
	mul.wide.s32 	%rd87, %r77, 8;
	add.s64 	%rd88, %rd1, %rd87;
	ld.global.f64 	%fd101, [%rd88];
	fma.rn.f64 	%fd102, %fd100, %fd101, %fd99;
	ld.global.f64 	%fd103, [%rd80+768];
	ld.global.u32 	%r78, [%rd82+384];
	mul.wide.s32 	%rd89, %r78, 8;
	add.s64 	%rd90, %rd1, %rd89;
	ld.global.f64 	%fd104, [%rd90];
	fma.rn.f64 	%fd129, %fd103, %fd104, %fd102;
	add.s32 	%r105, %r105, 128;
$L__BB8_19:
	setp.eq.s32 	%p15, %r19, 0;
	@%p15 bra 	$L__BB8_23;
	mul.wide.s32 	%rd91, %r105, 8;
	add.s64 	%rd7, %rd3, %rd91;
	ld.global.f64 	%fd105, [%rd7];
	mul.wide.s32 	%rd92, %r105, 4;
	add.s64 	%rd8, %rd2, %rd92;
	ld.global.u32 	%r79, [%rd8];
	mul.wide.s32 	%rd93, %r79, 8;
	add.s64 	%rd94, %rd1, %rd93;
	ld.global.f64 	%fd106, [%rd94];
	fma.rn.f64 	%fd129, %fd105, %fd106, %fd129;
	setp.eq.s32 	%p16, %r19, 1;
	@%p16 bra 	$L__BB8_23;
	ld.global.f64 	%fd107, [%rd7+256];
	ld.global.u32 	%r80, [%rd8+128];
	mul.wide.s32 	%rd95, %r80, 8;
	add.s64 	%rd96, %rd1, %rd95;
	ld.global.f64 	%fd108, [%rd96];
	fma.rn.f64 	%fd129, %fd107, %fd108, %fd129;
	setp.eq.s32 	%p17, %r19, 2;
	@%p17 bra 	$L__BB8_23;
	ld.global.f64 	%fd109, [%rd7+512];
	ld.global.u32 	%r81, [%rd8+256];
	mul.wide.s32 	%rd97, %r81, 8;
	add.s64 	%rd98, %rd1, %rd97;
	ld.global.f64 	%fd110, [%rd98];
	fma.rn.f64 	%fd129, %fd109, %fd110, %fd129;
$L__BB8_23:
	setp.ne.s32 	%p18, %r2, 0;
	// begin inline asm
	mov.b64 {%r82,%r83}, %fd129;
	// end inline asm
	shfl.sync.down.b32	%r85|%p19, %r83, 16, 31, -1;
	shfl.sync.down.b32	%r84|%p20, %r82, 16, 31, -1;
	// begin inline asm
	mov.b64 %fd112, {%r84,%r85};
	// end inline asm
	add.f64 	%fd113, %fd129, %fd112;
	// begin inline asm
	mov.b64 {%r86,%r87}, %fd113;
	// end inline asm
	shfl.sync.down.b32	%r89|%p21, %r87, 8, 31, -1;
	shfl.sync.down.b32	%r88|%p22, %r86, 8, 31, -1;
	// begin inline asm
	mov.b64 %fd114, {%r88,%r89};
	// end inline asm
	add.f64 	%fd115, %fd113, %fd114;
	// begin inline asm
	mov.b64 {%r90,%r91}, %fd115;
	// end inline asm
	shfl.sync.down.b32	%r93|%p23, %r91, 4, 31, -1;
	shfl.sync.down.b32	%r92|%p24, %r90, 4, 31, -1;
	// begin inline asm
	mov.b64 %fd116, {%r92,%r93};
	// end inline asm
	add.f64 	%fd117, %fd115, %fd116;
	// begin inline asm
	mov.b64 {%r94,%r95}, %fd117;
	// end inline asm
	shfl.sync.down.b32	%r97|%p25, %r95, 2, 31, -1;
	shfl.sync.down.b32	%r96|%p26, %r94, 2, 31, -1;
	// begin inline asm
	mov.b64 %fd118, {%r96,%r97};
	// end inline asm
	add.f64 	%fd119, %fd117, %fd118;
	// begin inline asm
	mov.b64 {%r98,%r99}, %fd119;
	// end inline asm
	shfl.sync.down.b32	%r101|%p27, %r99, 1, 31, -1;
	shfl.sync.down.b32	%r100|%p28, %r98, 1, 31, -1;
	// begin inline asm
	mov.b64 %fd120, {%r100,%r101};
	// end inline asm
	add.f64 	%fd17, %fd119, %fd120;
	@%p18 bra 	$L__BB8_25;
	mul.wide.s32 	%rd99, %r110, 8;
	add.s64 	%rd100, %rd6, %rd99;
	st.global.f64 	[%rd100], %fd17;
	atom.global.add.u32 	%r110, [%rd4], 1;
$L__BB8_25:
	shfl.sync.idx.b32	%r110|%p29, %r110, 0, 31, -1;
	setp.lt.s32 	%p30, %r110, %r31;
	@%p30 bra 	$L__BB8_4;
$L__BB8_26:
	ret;

}


// ===== COMPILED SASS (sm_100) =====

	.target	sm_100

	.elftype	@"ET_EXEC"


//--------------------- .note.nv.tkinfo           --------------------------
	.section	.note.nv.tkinfo,"",@"SHT_NOTE"
	.sectionflags	@"SHF_NOTE_NV_TKINFO"
	.tkinfo
        /*0018*/ 	.word	0x00000002
        /*0030*/ 	.string	""
        /*0030*/ 	.string	"ptxas"
        /*0030*/ 	.string	"Cuda compilation tools, release 13.0, V13.0.88"
        /*0030*/ 	.string	"Build cuda_13.0.r13.0/compiler.36424714_0"
        /*0030*/ 	.string	"-arch sm_100 -m 64 "



//--------------------- .note.nv.cuinfo           --------------------------
	.section	.note.nv.cuinfo,"",@"SHT_NOTE"
	.sectionflags	@"SHF_NOTE_NV_CUINFO"
        /*0018*/ 	.short	0x0002
        /*001a*/ 	.short	0x0064
        /*001c*/ 	.short	0x0082
	.zero		2


//--------------------- .nv.info                  --------------------------
	.section	.nv.info,"",@"SHT_CUDA_INFO"
	.align	4


	//----- nvinfo : EIATTR_REGCOUNT
	.align		4
        /*0000*/ 	.byte	0x04, 0x2f
        /*0002*/ 	.short	(.L_1 - .L_0)
	.align		4
.L_0:
        /*0004*/ 	.word	index@(_Z22spmv_csr_scalar_kernelPdS_PiS0_iS_)
        /*0008*/ 	.word	0x00000020


	//----- nvinfo : EIATTR_FRAME_SIZE
	.align		4
.L_1:
        /*000c*/ 	.byte	0x04, 0x11
        /*000e*/ 	.short	(.L_3 - .L_2)
	.align		4
.L_2:
        /*0010*/ 	.word	index@(_Z22spmv_csr_scalar_kernelPdS_PiS0_iS_)
        /*0014*/ 	.word	0x00000000


	//----- nvinfo : EIATTR_REGCOUNT
	.align		4
.L_3:
        /*0018*/ 	.byte	0x04, 0x2f
        /*001a*/ 	.short	(.L_5 - .L_4)
	.align		4
.L_4:
        /*001c*/ 	.word	index@(_Z22spmv_csr_vector_kernelPdS_PiS0_iS_)
        /*0020*/ 	.word	0x00000020


	//----- nvinfo : EIATTR_FRAME_SIZE
	.align		4
.L_5:
        /*0024*/ 	.byte	0x04, 0x11
        /*0026*/ 	.short	(.L_7 - .L_6)
	.align		4
.L_6:
        /*0028*/ 	.word	index@(_Z22spmv_csr_vector_kernelPdS_PiS0_iS_)
        /*002c*/ 	.word	0x00000000


	//----- nvinfo : EIATTR_REGCOUNT
	.align		4
.L_7:
        /*0030*/ 	.byte	0x04, 0x2f
        /*0032*/ 	.short	(.L_9 - .L_8)
	.align		4
.L_8:
        /*0034*/ 	.word	index@(_Z24spmv_csr_adaptive_kernelPdS_PiS0_iS0_S_)
        /*0038*/ 	.word	0x00000020


	//----- nvinfo : EIATTR_FRAME_SIZE
	.align		4
.L_9:
        /*003c*/ 	.byte	0x04, 0x11
        /*003e*/ 	.short	(.L_11 - .L_10)
	.align		4
.L_10:
        /*0040*/ 	.word	index@(_Z24spmv_csr_adaptive_kernelPdS_PiS0_iS0_S_)
        /*0044*/ 	.word	0x00000000


	//----- nvinfo : EIATTR_REGCOUNT
	.align		4
.L_11:
        /*0048*/ 	.byte	0x04, 0x2f
        /*004a*/ 	.short	(.L_13 - .L_12)
	.align		4
.L_12:
        /*004c*/ 	.word	index@(_Z17spmv_pcsr_kernel1PdS_PiiS_)
        /*0050*/ 	.word	0x0000001a


	//----- nvinfo : EIATTR_FRAME_SIZE
	.align		4
.L_13:
        /*0054*/ 	.byte	0x04, 0x11
        /*0056*/ 	.short	(.L_15 - .L_14)
	.align		4
.L_14:
        /*0058*/ 	.word	index@(_Z17spmv_pcsr_kernel1PdS_PiiS_)
        /*005c*/ 	.word	0x00000000


	//----- nvinfo : EIATTR_REGCOUNT
	.align		4
.L_15:
        /*0060*/ 	.byte	0x04, 0x2f
        /*0062*/ 	.short	(.L_17 - .L_16)
	.align		4
.L_16:
        /*0064*/ 	.word	index@(_Z17spmv_pcsr_kernel2PdPiiS_)
        /*0068*/ 	.word	0x0000001e


	//----- nvinfo : EIATTR_FRAME_SIZE
	.align		4
.L_17:
        /*006c*/ 	.byte	0x04, 0x11
        /*006e*/ 	.short	(.L_19 - .L_18)
	.align		4
.L_18:
        /*0070*/ 	.word	index@(_Z17spmv_pcsr_kernel2PdPiiS_)
        /*0074*/ 	.word	0x00000000


	//----- nvinfo : EIATTR_REGCOUNT
	.align		4
.L_19:
        /*0078*/ 	.byte	0x04, 0x2f
        /*007a*/ 	.short	(.L_21 - .L_20)
	.align		4
.L_20:
        /*007c*/ 	.word	index@(_Z17spmv_light_kernelILi2ELi512EEvPiS0_S0_PdS1_iS1_i)
        /*0080*/ 	.word	0x00000020


	//----- nvinfo : EIATTR_FRAME_SIZE
	.align		4
.L_21:
        /*0084*/ 	.byte	0x04, 0x11
        /*0086*/ 	.short	(.L_23 - .L_22)
	.align		4
.L_22:
        /*0088*/ 	.word	index@(_Z17spmv_light_kernelILi2ELi512EEvPiS0_S0_PdS1_iS1_i)
        /*008c*/ 	.word	0x00000000


	//----- nvinfo : EIATTR_REGCOUNT
	.align		4
.L_23:
        /*0090*/ 	.byte	0x04, 0x2f
        /*0092*/ 	.short	(.L_25 - .L_24)
	.align		4
.L_24:
        /*0094*/ 	.word	index@(_Z17spmv_light_kernelILi4ELi256EEvPiS0_S0_PdS1_iS1_i)
        /*0098*/ 	.word	0x00000020


	//----- nvinfo : EIATTR_FRAME_SIZE
	.align		4
.L_25:
        /*009c*/ 	.byte	0x04, 0x11
        /*009e*/ 	.short	(.L_27 - .L_26)
	.align		4
.L_26:
        /*00a0*/ 	.word	index@(_Z17spmv_light_kernelILi4ELi256EEvPiS0_S0_PdS1_iS1_i)
        /*00a4*/ 	.word	0x00000000


	//----- nvinfo : EIATTR_REGCOUNT
	.align		4
.L_27:
        /*00a8*/ 	.byte	0x04, 0x2f
        /*00aa*/ 	.short	(.L_29 - .L_28)
	.align		4
.L_28:
        /*00ac*/ 	.word	index@(_Z17spmv_light_kernelILi8ELi128EEvPiS0_S0_PdS1_iS1_i)
        /*00b0*/ 	.word	0x00000020


	//----- nvinfo : EIATTR_FRAME_SIZE
	.align		4
.L_29:
        /*00b4*/ 	.byte	0x04, 0x11
        /*00b6*/ 	.short	(.L_31 - .L_30)
	.align		4
.L_30:
        /*00b8*/ 	.word	index@(_Z17spmv_light_kernelILi8ELi128EEvPiS0_S0_PdS1_iS1_i)
        /*00bc*/ 	.word	0x00000000


	//----- nvinfo : EIATTR_REGCOUNT
	.align		4
.L_31:
        /*00c0*/ 	.byte	0x04, 0x2f
        /*00c2*/ 	.short	(.L_33 - .L_32)
	.align		4
.L_32:
        /*00c4*/ 	.word	index@(_Z17spmv_light_kernelILi32ELi32EEvPiS0_S0_PdS1_iS1_i)
        /*00c8*/ 	.word	0x00000020


	//----- nvinfo : EIATTR_FRAME_SIZE
	.align		4
.L_33:
        /*00cc*/ 	.byte	0x04, 0x11
        /*00ce*/ 	.short	(.L_35 - .L_34)
	.align		4
.L_34:
        /*00d0*/ 	.word	index@(_Z17spmv_light_kernelILi32ELi32EEvPiS0_S0_PdS1_iS1_i)
        /*00d4*/ 	.word	0x00000000


	//----- nvinfo : EIATTR_MIN_STACK_SIZE
	.align		4
.L_35:
        /*00d8*/ 	.byte	0x04, 0x12
        /*00da*/ 	.short	(.L_37 - .L_36)
	.align		4
.L_36:
        /*00dc*/ 	.word	index@(_Z17spmv_light_kernelILi32ELi32EEvPiS0_S0_PdS1_iS1_i)
        /*00e0*/ 	.word	0x00000000


	//----- nvinfo : EIATTR_MIN_STACK_SIZE
	.align		4
.L_37:
        /*00e4*/ 	.byte	0x04, 0x12
        /*00e6*/ 	.short	(.L_39 - .L_38)
	.align		4
.L_38:
        /*00e8*/ 	.word	index@(_Z17spmv_light_kernelILi8ELi128EEvPiS0_S0_PdS1_iS1_i)
        /*00ec*/ 	.word	0x00000000


	//----- nvinfo : EIATTR_MIN_STACK_SIZE
	.align		4
.L_39:
        /*00f0*/ 	.byte	0x04, 0x12
        /*00f2*/ 	.short	(.L_41 - .L_40)
	.align		4
.L_40:
        /*00f4*/ 	.word	index@(_Z17spmv_light_kernelILi4ELi256EEvPiS0_S0_PdS1_iS1_i)
        /*00f8*/ 	.word	0x00000000


	//----- nvinfo : EIATTR_MIN_STACK_SIZE
	.align		4
.L_41:
        /*00fc*/ 	.byte	0x04, 0x12
        /*00fe*/ 	.short	(.L_43 - .L_42)
	.align		4
.L_42:
        /*0100*/ 	.word	index@(_Z17spmv_light_kernelILi2ELi512EEvPiS0_S0_PdS1_iS1_i)
        /*0104*/ 	.word	0x00000000


	//----- nvinfo : EIATTR_MIN_STACK_SIZE
	.align		4
.L_43:
        /*0108*/ 	.byte	0x04, 0x12
        /*010a*/ 	.short	(.L_45 - .L_44)
	.align		4
.L_44:
        /*010c*/ 	.word	index@(_Z17spmv_pcsr_kernel2PdPiiS_)
        /*0110*/ 	.word	0x00000000


	//----- nvinfo : EIATTR_MIN_STACK_SIZE
	.align		4
.L_45:
        /*0114*/ 	.byte	0x04, 0x12
        /*0116*/ 	.short	(.L_47 - .L_46)
	.align		4
.L_46:
        /*0118*/ 	.word	index@(_Z17spmv_pcsr_kernel1PdS_PiiS_)
        /*011c*/ 	.word	0x00000000


	//----- nvinfo : EIATTR_MIN_STACK_SIZE
	.align		4
.L_47:
        /*0120*/ 	.byte	0x04, 0x12
        /*0122*/ 	.short	(.L_49 - .L_48)
	.align		4
.L_48:
        /*0124*/ 	.word	index@(_Z24spmv_csr_adaptive_kernelPdS_PiS0_iS0_S_)
        /*0128*/ 	.word	0x00000000


	//----- nvinfo : EIATTR_MIN_STACK_SIZE
	.align		4
.L_49:
        /*012c*/ 	.byte	0x04, 0x12
        /*012e*/ 	.short	(.L_51 - .L_50)
	.align		4
.L_50:
        /*0130*/ 	.word	index@(_Z22spmv_csr_vector_kernelPdS_PiS0_iS_)
        /*0134*/ 	.word	0x00000000


	//----- nvinfo : EIATTR_MIN_STACK_SIZE
	.align		4
.L_51:
        /*0138*/ 	.byte	0x04, 0x12
        /*013a*/ 	.short	(.L_53 - .L_52)
	.align		4
.L_52:
        /*013c*/ 	.word	index@(_Z22spmv_csr_scalar_kernelPdS_PiS0_iS_)
        /*0140*/ 	.word	0x00000000
.L_53:


//--------------------- .nv.compat                --------------------------
	.section	.nv.compat,"",@"SHT_CUDA_COMPAT_INFO"
	.align	4
        /*0000*/ 	.byte	0x02, 0x09, 0x00, 0x00, 0x02, 0x02, 0x01, 0x00, 0x02, 0x05, 0x05, 0x00, 0x03, 0x07, 0x01, 0x01
        /*0010*/ 	.byte	0x02, 0x03, 0x00, 0x00, 0x02, 0x06, 0x01, 0x00, 0x04, 0x0b, 0x08, 0x00, 0x01, 0x00, 0x00, 0x00
        /*0020*/ 	.byte	0x00, 0x00, 0x00, 0x00


//--------------------- .nv.info._Z17spmv_light_kernelILi32ELi32EEvPiS0_S0_PdS1_iS1_i --------------------------
	.section	.nv.info._Z17spmv_light_kernelILi32ELi32EEvPiS0_S0_PdS1_iS1_i,"",@"SHT_CUDA_INFO"
	.sectionflags	@""
	.align	4


	//----- nvinfo : EIATTR_CUDA_API_VERSION
	.align		4
        /*0000*/ 	.byte	0x04, 0x37
        /*0002*/ 	.short	(.L_55 - .L_54)
.L_54:
        /*0004*/ 	.word	0x00000082


	//----- nvinfo : EIATTR_KPARAM_INFO
	.align		4
.L_55:
        /*0008*/ 	.byte	0x04, 0x17
        /*000a*/ 	.short	(.L_57 - .L_56)
.L_56:
        /*000c*/ 	.word	0x00000000
        /*0010*/ 	.short	0x0007
        /*0012*/ 	.short	0x0038
        /*0014*/ 	.byte	0x00, 0xf0, 0x11, 0x00


	//----- nvinfo : EIATTR_KPARAM_INFO
	.align		4
.L_57:
        /*0018*/ 	.byte	0x04, 0x17
        /*001a*/ 	.short	(.L_59 - .L_58)
.L_58:
        /*001c*/ 	.word	0x00000000
        /*0020*/ 	.short	0x0006
        /*0022*/ 	.short	0x0030
        /*0024*/ 	.byte	0x00, 0xf5, 0x21, 0x00


	//----- nvinfo : EIATTR_KPARAM_INFO
	.align		4
.L_59:
        /*0028*/ 	.byte	0x04, 0x17
        /*002a*/ 	.short	(.L_61 - .L_60)
.L_60:
        /*002c*/ 	.word	0x00000000
        /*0030*/ 	.short	0x0005
        /*0032*/ 	.short	0x0028
        /*0034*/ 	.byte	0x00, 0xf0, 0x11, 0x00


	//----- nvinfo : EIATTR_KPARAM_INFO
	.align		4
.L_61:
        /*0038*/ 	.byte	0x04, 0x17
        /*003a*/ 	.short	(.L_63 - .L_62)
.L_62:
        /*003c*/ 	.word	0x00000000
        /*0040*/ 	.short	0x0004
        /*0042*/ 	.short	0x0020
        /*0044*/ 	.byte	0x00, 0xf5, 0x21, 0x00


	//----- nvinfo : EIATTR_KPARAM_INFO
	.align		4
.L_63:
        /*0048*/ 	.byte	0x04, 0x17
        /*004a*/ 	.short	(.L_65 - .L_64)
.L_64:
        /*004c*/ 	.word	0x00000000
        /*0050*/ 	.short	0x0003
        /*0052*/ 	.short	0x0018
        /*0054*/ 	.byte	0x00, 0xf5, 0x21, 0x00


	//----- nvinfo : EIATTR_KPARAM_INFO
	.align		4
.L_65:
        /*0058*/ 	.byte	0x04, 0x17
        /*005a*/ 	.short	(.L_67 - .L_66)
.L_66:
        /*005c*/ 	.word	0x00000000
        /*0060*/ 	.short	0x0002
        /*0062*/ 	.short	0x0010
        /*0064*/ 	.byte	0x00, 0xf5, 0x21, 0x00


	//----- nvinfo : EIATTR_KPARAM_INFO
	.align		4
.L_67:
        /*0068*/ 	.byte	0x04, 0x17
        /*006a*/ 	.short	(.L_69 - .L_68)
.L_68:
        /*006c*/ 	.word	0x00000000
        /*0070*/ 	.short	0x0001
        /*0072*/ 	.short	0x0008
        /*0074*/ 	.byte	0x00, 0xf5, 0x21, 0x00


	//----- nvinfo : EIATTR_KPARAM_INFO
	.align		4
.L_69:
        /*0078*/ 	.byte	0x04, 0x17
        /*007a*/ 	.short	(.L_71 - .L_70)
.L_70:
        /*007c*/ 	.word	0x00000000
        /*0080*/ 	.short	0x0000
        /*0082*/ 	.short	0x0000
        /*0084*/ 	.byte	0x00, 0xf5, 0x21, 0x00


	//----- nvinfo : EIATTR_SPARSE_MMA_MASK
	.align		4
.L_71:
        /*0088*/ 	.byte	0x03, 0x50
        /*008a*/ 	.short	0x0000


	//----- nvinfo : EIATTR_MAXREG_COUNT
	.align		4
        /*008c*/ 	.byte	0x03, 0x1b
        /*008e*/ 	.short	0x00ff


	//----- nvinfo : EIATTR_MERCURY_ISA_VERSION
	.align		4
        /*0090*/ 	.byte	0x03, 0x5f
        /*0092*/ 	.short	0x0101


	//----- nvinfo : EIATTR_INT_WARP_WIDE_INSTR_OFFSETS
	.align		4
        /*0094*/ 	.byte	0x04, 0x31
        /*0096*/ 	.short	(.L_73 - .L_72)


	//   ....[0]....
.L_72:
        /*0098*/ 	.word	0x00000070


	//   ....[1]....
        /*009c*/ 	.word	0x00000100


	//   ....[2]....
        /*00a0*/ 	.word	0x00001270


	//   ....[3]....
        /*00a4*/ 	.word	0x00001330


	//----- nvinfo : EIATTR_COOP_GROUP_MASK_REGIDS
	.align		4
.L_73:
        /*00a8*/ 	.byte	0x04, 0x29
        /*00aa*/ 	.short	(.L_75 - .L_74)


	//   ....[0]....
.L_74:
        /*00ac*/ 	.word	0xffffffff


	//   ....[1]....
        /*00b0*/ 	.word	0xffffffff


	//   ....[2]....
        /*00b4*/ 	.word	0xffffffff


	//   ....[3]....
        /*00b8*/ 	.word	0xffffffff


	//   ....[4]....
        /*00bc*/ 	.word	0xffffffff


	//   ....[5]....
        /*00c0*/ 	.word	0xffffffff


	//   ....[6]....
        /*00c4*/ 	.word	0xffffffff


	//   ....[7]....
        /*00c8*/ 	.word	0xffffffff


	//   ....[8]....
        /*00cc*/ 	.word	0xffffffff


	//   ....[9]....
        /*00d0*/ 	.word	0xffffffff


	//   ....[10]....
        /*00d4*/ 	.word	0xffffffff


	//   ....[11]....
        /*00d8*/ 	.word	0xffffffff


	//----- nvinfo : EIATTR_COOP_GROUP_INSTR_OFFSETS
	.align		4
.L_75:
        /*00dc*/ 	.byte	0x04, 0x28
        /*00de*/ 	.short	(.L_77 - .L_76)


	//   ....[0]....
.L_76:
        /*00e0*/ 	.word	0x00000130


	//   ....[1]....
        /*00e4*/ 	.word	0x00001140


	//   ....[2]....
        /*00e8*/ 	.word	0x00001170


	//   ....[3]....
        /*00ec*/ 	.word	0x00001190


	//   ....[4]....
        /*00f0*/ 	.word	0x000011a0


	//   ....[5]....
        /*00f4*/ 	.word	0x000011c0


	//   ....[6]....
        /*00f8*/ 	.word	0x000011d0


	//   ....[7]....
        /*00fc*/ 	.word	0x000011f0


	//   ....[8]....
        /*0100*/ 	.word	0x00001200


	//   ....[9]....
        /*0104*/ 	.word	0x00001220


	//   ....[10]....
        /*0108*/ 	.word	0x00001230


	//   ....[11]....
        /*010c*/ 	.word	0x00001360


	//----- nvinfo : EIATTR_VRC_CTA_INIT_COUNT
	.align		4
.L_77:
        /*0110*/ 	.byte	0x02, 0x4a
	.zero		1
	.zero		1


	//----- nvinfo : EIATTR_EXIT_INSTR_OFFSETS
	.align		4
        /*0114*/ 	.byte	0x04, 0x1c
        /*0116*/ 	.short	(.L_79 - .L_78)


	//   ....[0]....
.L_78:
        /*0118*/ 	.word	0x00000160


	//   ....[1]....
        /*011c*/ 	.word	0x000013a0


	//----- nvinfo : EIATTR_CRS_STACK_SIZE
	.align		4
.L_79:
        /*0120*/ 	.byte	0x04, 0x1e
        /*0122*/ 	.short	(.L_81 - .L_80)
.L_80:
        /*0124*/ 	.word	0x00000000


	//----- nvinfo : EIATTR_CBANK_PARAM_SIZE
	.align		4
.L_81:
        /*0128*/ 	.byte	0x03, 0x19
        /*012a*/ 	.short	0x003c


	//----- nvinfo : EIATTR_PARAM_CBANK
	.align		4
        /*012c*/ 	.byte	0x04, 0x0a
        /*012e*/ 	.short	(.L_83 - .L_82)
	.align		4
.L_82:
        /*0130*/ 	.word	index@(.nv.constant0._Z17spmv_light_kernelILi32ELi32EEvPiS0_S0_PdS1_iS1_i)
        /*0134*/ 	.short	0x0380
        /*0136*/ 	.short	0x003c


	//----- nvinfo : EIATTR_SW_WAR
	.align		4
.L_83:
        /*0138*/ 	.byte	0x04, 0x36
        /*013a*/ 	.short	(.L_85 - .L_84)
.L_84:
        /*013c*/ 	.word	0x00000008
.L_85:


//--------------------- .nv.info._Z17spmv_light_kernelILi8ELi128EEvPiS0_S0_PdS1_iS1_i --------------------------
	.section	.nv.info._Z17spmv_light_kernelILi8ELi128EEvPiS0_S0_PdS1_iS1_i,"",@"SHT_CUDA_INFO"
	.sectionflags	@""
	.align	4


	//----- nvinfo : EIATTR_CUDA_API_VERSION
	.align		4
        /*0000*/ 	.byte	0x04, 0x37
        /*0002*/ 	.short	(.L_87 - .L_86)
.L_86:
        /*0004*/ 	.word	0x00000082


	//----- nvinfo : EIATTR_KPARAM_INFO
	.align		4
.L_87:
        /*0008*/ 	.byte	0x04, 0x17
        /*000a*/ 	.short	(.L_89 - .L_88)
.L_88:
        /*000c*/ 	.word	0x00000000
        /*0010*/ 	.short	0x0007
        /*0012*/ 	.short	0x0038
        /*0014*/ 	.byte	0x00, 0xf0, 0x11, 0x00


	//----- nvinfo : EIATTR_KPARAM_INFO
	.align		4
.L_89:
        /*0018*/ 	.byte	0x04, 0x17
        /*001a*/ 	.short	(.L_91 - .L_90)
.L_90:
        /*001c*/ 	.word	0x00000000
        /*0020*/ 	.short	0x0006
        /*0022*/ 	.short	0x0030
        /*0024*/ 	.byte	0x00, 0xf5, 0x21, 0x00


	//----- nvinfo : EIATTR_KPARAM_INFO
	.align		4
.L_91:
        /*0028*/ 	.byte	0x04, 0x17
        /*002a*/ 	.short	(.L_93 - .L_92)
.L_92:
        /*002c*/ 	.word	0x00000000
        /*0030*/ 	.short	0x0005
        /*0032*/ 	.short	0x0028
        /*0034*/ 	.byte	0x00, 0xf0, 0x11, 0x00


	//----- nvinfo : EIATTR_KPARAM_INFO
	.align		4
.L_93:
        /*0038*/ 	.byte	0x04, 0x17
        /*003a*/ 	.short	(.L_95 - .L_94)
.L_94:
        /*003c*/ 	.word	0x00000000
        /*0040*/ 	.short	0x0004
        /*0042*/ 	.short	0x0020
        /*0044*/ 	.byte	0x00, 0xf5, 0x21, 0x00


	//----- nvinfo : EIATTR_KPARAM_INFO
	.align		4
.L_95:
        /*0048*/ 	.byte	0x04, 0x17
        /*004a*/ 	.short	(.L_97 - .L_96)
.L_96:
        /*004c*/ 	.word	0x00000000
        /*0050*/ 	.short	0x0003
        /*0052*/ 	.short	0x0018
        /*0054*/ 	.byte	0x00, 0xf5, 0x21, 0x00


	//----- nvinfo : EIATTR_KPARAM_INFO
	.align		4
.L_97:
        /*0058*/ 	.byte	0x04, 0x17
        /*005a*/ 	.short	(.L_99 - .L_98)
.L_98:
        /*005c*/ 	.word	0x00000000
        /*0060*/ 	.short	0x0002
        /*0062*/ 	.short	0x0010
        /*0064*/ 	.byte	0x00, 0xf5, 0x21, 0x00


	//----- nvinfo : EIATTR_KPARAM_INFO
	.align		4
.L_99:
        /*0068*/ 	.byte	0x04, 0x17
        /*006a*/ 	.short	(.L_101 - .L_100)
.L_100:
        /*006c*/ 	.word	0x00000000
        /*0070*/ 	.short	0x0001
        /*0072*/ 	.short	0x0008
        /*0074*/ 	.byte	0x00, 0xf5, 0x21, 0x00


	//----- nvinfo : EIATTR_KPARAM_INFO
	.align		4
.L_101:
        /*0078*/ 	.byte	0x04, 0x17
        /*007a*/ 	.short	(.L_103 - .L_102)
.L_102:
        /*007c*/ 	.word	0x00000000
        /*0080*/ 	.short	0x0000
        /*0082*/ 	.short	0x0000
        /*0084*/ 	.byte	0x00, 0xf5, 0x21, 0x00


	//----- nvinfo : EIATTR_SPARSE_MMA_MASK
	.align		4
.L_103:
        /*0088*/ 	.byte	0x03, 0x50
        /*008a*/ 	.short	0x0000


	//----- nvinfo : EIATTR_MAXREG_COUNT
	.align		4
        /*008c*/ 	.byte	0x03, 0x1b
        /*008e*/ 	.short	0x00ff


	//----- nvinfo : EIATTR_MERCURY_ISA_VERSION
	.align		4
        /*0090*/ 	.byte	0x03, 0x5f
        /*0092*/ 	.short	0x0101


	//----- nvinfo : EIATTR_INT_WARP_WIDE_INSTR_OFFSETS
	.align		4
        /*0094*/ 	.byte	0x04, 0x31
        /*0096*/ 	.short	(.L_105 - .L_104)


	//   ....[0]....
.L_104:
        /*0098*/ 	.word	0x00000070


	//   ....[1]....
        /*009c*/ 	.word	0x00000110


	//   ....[2]....
        /*00a0*/ 	.word	0x00001170


	//   ....[3]....
        /*00a4*/ 	.word	0x00001210


	//----- nvinfo : EIATTR_COOP_GROUP_MASK_REGIDS
	.align		4
.L_105:
        /*00a8*/ 	.byte	0x04, 0x29
        /*00aa*/ 	.short	(.L_107 - .L_106)


	//   ....[0]....
.L_106:
        /*00ac*/ 	.word	0xffffffff


	//   ....[1]....
        /*00b0*/ 	.word	0xffffffff


	//   ....[2]....
        /*00b4*/ 	.word	0xffffffff


	//   ....[3]....
        /*00b8*/ 	.word	0xffffffff


	//   ....[4]....
        /*00bc*/ 	.word	0xffffffff


	//   ....[5]....
        /*00c0*/ 	.word	0xffffffff


	//   ....[6]....
        /*00c4*/ 	.word	0xffffffff


	//   ....[7]....
        /*00c8*/ 	.word	0xffffffff


	//   ....[8]....
        /*00cc*/ 	.word	0x0500000a


	//   ....[9]....
        /*00d0*/ 	.word	0x0500000a


	//   ....[10]....
        /*00d4*/ 	.word	0x0500000a


	//   ....[11]....
        /*00d8*/ 	.word	0x0500000a


	//   ....[12]....
        /*00dc*/ 	.word	0x0500000a


	//   ....[13]....
        /*00e0*/ 	.word	0x0500000a


	//----- nvinfo : EIATTR_COOP_GROUP_INSTR_OFFSETS
	.align		4
.L_107:
        /*00e4*/ 	.byte	0x04, 0x28
        /*00e6*/ 	.short	(.L_109 - .L_108)


	//   ....[0]....
.L_108:
        /*00e8*/ 	.word	0x00000140


	//   ....[1]....
        /*00ec*/ 	.word	0x00001080


	//   ....[2]....
        /*00f0*/ 	.word	0x00001090


	//   ....[3]....
        /*00f4*/ 	.word	0x000010b0


	//   ....[4]....
        /*00f8*/ 	.word	0x000010c0


	//   ....[5]....
        /*00fc*/ 	.word	0x000010e0


	//   ....[6]....
        /*0100*/ 	.word	0x000010f0


	//   ....[7]....
        /*0104*/ 	.word	0x00001240


	//   ....[8]....
        /*0108*/ 	.word	0x00001300


	//   ....[9]....
        /*010c*/ 	.word	0x00001390


	//   ....[10]....
        /*0110*/ 	.word	0x00001400


	//   ....[11]....
        /*0114*/ 	.word	0x00001450


	//   ....[12]....
        /*0118*/ 	.word	0x000014c0


	//   ....[13]....
        /*011c*/ 	.word	0x00001510


	//----- nvinfo : EIATTR_VRC_CTA_INIT_COUNT
	.align		4
.L_109:
        /*0120*/ 	.byte	0x02, 0x4a
	.zero		1
	.zero		1


	//----- nvinfo : EIATTR_EXIT_INSTR_OFFSETS
	.align		4
        /*0124*/ 	.byte	0x04, 0x1c
        /*0126*/ 	.short	(.L_111 - .L_110)


	//   ....[0]....
.L_110:
        /*0128*/ 	.word	0x00000180


	//   ....[1]....
        /*012c*/ 	.word	0x00001290


	//----- nvinfo : EIATTR_CRS_STACK_SIZE
	.align		4
.L_111:
        /*0130*/ 	.byte	0x04, 0x1e
        /*0132*/ 	.short	(.L_113 - .L_112)
.L_112:
        /*0134*/ 	.word	0x00000000


	//----- nvinfo : EIATTR_CBANK_PARAM_SIZE
	.align		4
.L_113:
        /*0138*/ 	.byte	0x03, 0x19
        /*013a*/ 	.short	0x003c


	//----- nvinfo : EIATTR_PARAM_CBANK
	.align		4
        /*013c*/ 	.byte	0x04, 0x0a
        /*013e*/ 	.short	(.L_115 - .L_114)
	.align		4
.L_114:
        /*0140*/ 	.word	index@(.nv.constant0._Z17spmv_light_kernelILi8ELi128EEvPiS0_S0_PdS1_iS1_i)
        /*0144*/ 	.short	0x0380
        /*0146*/ 	.short	0x003c


	//----- nvinfo : EIATTR_SW_WAR
	.align		4
.L_115:
        /*0148*/ 	.byte	0x04, 0x36
        /*014a*/ 	.short	(.L_117 - .L_116)
.L_116:
        /*014c*/ 	.word	0x00000008
.L_117:


//--------------------- .nv.info._Z17spmv_light_kernelILi4ELi256EEvPiS0_S0_PdS1_iS1_i --------------------------
	.section	.nv.info._Z17spmv_light_kernelILi4ELi256EEvPiS0_S0_PdS1_iS1_i,"",@"SHT_CUDA_INFO"
	.sectionflags	@""
	.align	4


	//----- nvinfo : EIATTR_CUDA_API_VERSION
	.align		4
        /*0000*/ 	.byte	0x04, 0x37
        /*0002*/ 	.short	(.L_119 - .L_118)
.L_118:
        /*0004*/ 	.word	0x00000082


	//----- nvinfo : EIATTR_KPARAM_INFO
	.align		4
.L_119:
        /*0008*/ 	.byte	0x04, 0x17
        /*000a*/ 	.short	(.L_121 - .L_120)
.L_120:
        /*000c*/ 	.word	0x00000000
        /*0010*/ 	.short	0x0007
        /*0012*/ 	.short	0x0038
        /*0014*/ 	.byte	0x00, 0xf0, 0x11, 0x00


	//----- nvinfo : EIATTR_KPARAM_INFO
	.align		4
.L_121:
        /*0018*/ 	.byte	0x04, 0x17
        /*001a*/ 	.short	(.L_123 - .L_122)
.L_122:
        /*001c*/ 	.word	0x00000000
        /*0020*/ 	.short	0x0006
        /*0022*/ 	.short	0x0030
        /*0024*/ 	.byte	0x00, 0xf5, 0x21, 0x00


	//----- nvinfo : EIATTR_KPARAM_INFO
	.align		4
.L_123:
        /*0028*/ 	.byte	0x04, 0x17
        /*002a*/ 	.short	(.L_125 - .L_124)
.L_124:
        /*002c*/ 	.word	0x00000000
        /*0030*/ 	.short	0x0005
        /*0032*/ 	.short	0x0028
        /*0034*/ 	.byte	0x00, 0xf0, 0x11, 0x00


	//----- nvinfo : EIATTR_KPARAM_INFO
	.align		4
.L_125:
        /*0038*/ 	.byte	0x04, 0x17
        /*003a*/ 	.short	(.L_127 - .L_126)
.L_126:
        /*003c*/ 	.word	0x00000000
        /*0040*/ 	.short	0x0004
        /*0042*/ 	.short	0x0020
        /*0044*/ 	.byte	0x00, 0xf5, 0x21, 0x00


	//----- nvinfo : EIATTR_KPARAM_INFO
	.align		4
.L_127:
        /*0048*/ 	.byte	0x04, 0x17
        /*004a*/ 	.short	(.L_129 - .L_128)
.L_128:
        /*004c*/ 	.word	0x00000000
        /*0050*/ 	.short	0x0003
        /*0052*/ 	.short	0x0018
        /*0054*/ 	.byte	0x00, 0xf5, 0x21, 0x00


	//----- nvinfo : EIATTR_KPARAM_INFO
	.align		4
.L_129:
        /*0058*/ 	.byte	0x04, 0x17
        /*005a*/ 	.short	(.L_131 - .L_130)
.L_130:
        /*005c*/ 	.word	0x00000000
        /*0060*/ 	.short	0x0002
        /*0062*/ 	.short	0x0010
        /*0064*/ 	.byte	0x00, 0xf5, 0x21, 0x00


	//----- nvinfo : EIATTR_KPARAM_INFO
	.align		4
.L_131:
        /*0068*/ 	.byte	0x04, 0x17
        /*006a*/ 	.short	(.L_133 - .L_132)
.L_132:
        /*006c*/ 	.word	0x00000000
        /*0070*/ 	.short	0x0001
        /*0072*/ 	.short	0x0008
        /*0074*/ 	.byte	0x00, 0xf5, 0x21, 0x00


	//----- nvinfo : EIATTR_KPARAM_INFO
	.align		4
.L_133:
        /*0078*/ 	.byte	0x04, 0x17
        /*007a*/ 	.short	(.L_135 - .L_134)
.L_134:
        /*007c*/ 	.word	0x00000000
        /*0080*/ 	.short	0x0000
        /*0082*/ 	.short	0x0000
        /*0084*/ 	.byte	0x00, 0xf5, 0x21, 0x00


	//----- nvinfo : EIATTR_SPARSE_MMA_MASK
	.align		4
.L_135:
        /*0088*/ 	.byte	0x03, 0x50
        /*008a*/ 	.short	0x0000


	//----- nvinfo : EIATTR_MAXREG_COUNT
	.align		4
        /*008c*/ 	.byte	0x03, 0x1b
        /*008e*/ 	.short	0x00ff


	//----- nvinfo : EIATTR_MERCURY_ISA_VERSION
	.align		4
        /*0090*/ 	.byte	0x03, 0x5f
        /*0092*/ 	.short	0x0101


	//----- nvinfo : EIATTR_INT_WARP_WIDE_INSTR_OFFSETS
	.align		4
        /*0094*/ 	.byte	0x04, 0x31
        /*0096*/ 	.short	(.L_137 - .L_136)


	//   ....[0]....
.L_136:
        /*0098*/ 	.word	0x00000070


	//   ....[1]....
        /*009c*/ 	.word	0x00000110


	//   ....[2]....
        /*00a0*/ 	.word	0x00001150


	//   ....[3]....
        /*00a4*/ 	.word	0x000011f0


	//----- nvinfo : EIATTR_COOP_GROUP_MASK_REGIDS
	.align		4
.L_137:
        /*00a8*/ 	.byte	0x04, 0x29
        /*00aa*/ 	.short	(.L_139 - .L_138)


	//   ....[0]....
.L_138:
        /*00ac*/ 	.word	0xffffffff


	//   ....[1]....
        /*00b0*/ 	.word	0xffffffff


	//   ....[2]....
        /*00b4*/ 	.word	0xffffffff


	//   ....[3]....
        /*00b8*/ 	.word	0xffffffff


	//   ....[4]....
        /*00bc*/ 	.word	0xffffffff


	//   ....[5]....
        /*00c0*/ 	.word	0xffffffff


	//   ....[6]....
        /*00c4*/ 	.word	0x0500000a


	//   ....[7]....
        /*00c8*/ 	.word	0x0500000a


	//   ....[8]....
        /*00cc*/ 	.word	0x0500000a


	//   ....[9]....
        /*00d0*/ 	.word	0x0500000a


	//----- nvinfo : EIATTR_COOP_GROUP_INSTR_OFFSETS
	.align		4
.L_139:
        /*00d4*/ 	.byte	0x04, 0x28
        /*00d6*/ 	.short	(.L_141 - .L_140)


	//   ....[0]....
.L_140:
        /*00d8*/ 	.word	0x00000140


	//   ....[1]....
        /*00dc*/ 	.word	0x00001090


	//   ....[2]....
        /*00e0*/ 	.word	0x000010a0


	//   ....[3]....
        /*00e4*/ 	.word	0x000010c0


	//   ....[4]....
        /*00e8*/ 	.word	0x000010d0


	//   ....[5]....
        /*00ec*/ 	.word	0x00001220


	//   ....[6]....
        /*00f0*/ 	.word	0x000012e0


	//   ....[7]....
        /*00f4*/ 	.word	0x00001370


	//   ....[8]....
        /*00f8*/ 	.word	0x000013e0


	//   ....[9]....
        /*00fc*/ 	.word	0x00001430


	//----- nvinfo : EIATTR_VRC_CTA_INIT_COUNT
	.align		4
.L_141:
        /*0100*/ 	.byte	0x02, 0x4a
	.zero		1
	.zero		1


	//----- nvinfo : EIATTR_EXIT_INSTR_OFFSETS
	.align		4
        /*0104*/ 	.byte	0x04, 0x1c
        /*0106*/ 	.short	(.L_143 - .L_142)


	//   ....[0]....
.L_142:
        /*0108*/ 	.word	0x00000180


	//   ....[1]....
        /*010c*/ 	.word	0x00001270


	//----- nvinfo : EIATTR_CRS_STACK_SIZE
	.align		4
.L_143:
        /*0110*/ 	.byte	0x04, 0x1e
        /*0112*/ 	.short	(.L_145 - .L_144)
.L_144:
        /*0114*/ 	.word	0x00000000


	//----- nvinfo : EIATTR_CBANK_PARAM_SIZE
	.align		4
.L_145:
        /*0118*/ 	.byte	0x03, 0x19
        /*011a*/ 	.short	0x003c


	//----- nvinfo : EIATTR_PARAM_CBANK
	.align		4
        /*011c*/ 	.byte	0x04, 0x0a
        /*011e*/ 	.short	(.L_147 - .L_146)
	.align		4
.L_146:
        /*0120*/ 	.word	index@(.nv.constant0._Z17spmv_light_kernelILi4ELi256EEvPiS0_S0_PdS1_iS1_i)
        /*0124*/ 	.short	0x0380
        /*0126*/ 	.short	0x003c


	//----- nvinfo : EIATTR_SW_WAR
	.align		4
.L_147:
        /*0128*/ 	.byte	0x04, 0x36
        /*012a*/ 	.short	(.L_149 - .L_148)
.L_148:
        /*012c*/ 	.word	0x00000008
.L_149:


//--------------------- .nv.info._Z17spmv_light_kernelILi2ELi512EEvPiS0_S0_PdS1_iS1_i --------------------------
	.section	.nv.info._Z17spmv_light_kernelILi2ELi512EEvPiS0_S0_PdS1_iS1_i,"",@"SHT_CUDA_INFO"
	.sectionflags	@""
	.align	4


	//----- nvinfo : EIATTR_CUDA_API_VERSION
	.align		4
        /*0000*/ 	.byte	0x04, 0x37
        /*0002*/ 	.short	(.L_151 - .L_150)
.L_150:
        /*0004*/ 	.word	0x00000082


	//----- nvinfo : EIATTR_KPARAM_INFO
	.align		4
.L_151:
        /*0008*/ 	.byte	0x04, 0x17
        /*000a*/ 	.short	(.L_153 - .L_152)
.L_152:
        /*000c*/ 	.word	0x00000000
        /*0010*/ 	.short	0x0007
        /*0012*/ 	.short	0x0038
        /*0014*/ 	.byte	0x00, 0xf0, 0x11, 0x00


	//----- nvinfo : EIATTR_KPARAM_INFO
	.align		4
.L_153:
        /*0018*/ 	.byte	0x04, 0x17
        /*001a*/ 	.short	(.L_155 - .L_154)
.L_154:
        /*001c*/ 	.word	0x00000000
        /*0020*/ 	.short	0x0006
        /*0022*/ 	.short	0x0030
        /*0024*/ 	.byte	0x00, 0xf5, 0x21, 0x00


	//----- nvinfo : EIATTR_KPARAM_INFO
	.align		4
.L_155:
        /*0028*/ 	.byte	0x04, 0x17
        /*002a*/ 	.short	(.L_157 - .L_156)
.L_156:
        /*002c*/ 	.word	0x00000000
        /*0030*/ 	.short	0x0005
        /*0032*/ 	.short	0x0028
        /*0034*/ 	.byte	0x00, 0xf0, 0x11, 0x00


	//----- nvinfo : EIATTR_KPARAM_INFO
	.align		4
.L_157:
        /*0038*/ 	.byte	0x04, 0x17
        /*003a*/ 	.short	(.L_159 - .L_158)
.L_158:
        /*003c*/ 	.word	0x00000000
        /*0040*/ 	.short	0x0004
        /*0042*/ 	.short	0x0020
        /*0044*/ 	.byte	0x00, 0xf5, 0x21, 0x00


	//----- nvinfo : EIATTR_KPARAM_INFO
	.align		4
.L_159:
        /*0048*/ 	.byte	0x04, 0x17
        /*004a*/ 	.short	(.L_161 - .L_160)
.L_160:
        /*004c*/ 	.word	0x00000000
        /*0050*/ 	.short	0x0003
        /*0052*/ 	.short	0x0018
        /*0054*/ 	.byte	0x00, 0xf5, 0x21, 0x00


	//----- nvinfo : EIATTR_KPARAM_INFO
	.align		4
.L_161:
        /*0058*/ 	.byte	0x04, 0x17
        /*005a*/ 	.short	(.L_163 - .L_162)
.L_162:
        /*005c*/ 	.word	0x00000000
        /*0060*/ 	.short	0x0002
        /*0062*/ 	.short	0x0010
        /*0064*/ 	.byte	0x00, 0xf5, 0x21, 0x00


	//----- nvinfo : EIATTR_KPARAM_INFO
	.align		4
.L_163:
        /*0068*/ 	.byte	0x04, 0x17
        /*006a*/ 	.short	(.L_165 - .L_164)
.L_164:
        /*006c*/ 	.word	0x00000000
        /*0070*/ 	.short	0x0001
        /*0072*/ 	.short	0x0008
        /*0074*/ 	.byte	0x00, 0xf5, 0x21, 0x00


	//----- nvinfo : EIATTR_KPARAM_INFO
	.align		4
.L_165:
        /*0078*/ 	.byte	0x04, 0x17
        /*007a*/ 	.short	(.L_167 - .L_166)
.L_166:
        /*007c*/ 	.word	0x00000000
        /*0080*/ 	.short	0x0000
        /*0082*/ 	.short	0x0000
        /*0084*/ 	.byte	0x00, 0xf5, 0x21, 0x00


	//----- nvinfo : EIATTR_SPARSE_MMA_MASK
	.align		4
.L_167:
        /*0088*/ 	.byte	0x03, 0x50
        /*008a*/ 	.short	0x0000


	//----- nvinfo : EIATTR_MAXREG_COUNT
	.align		4
        /*008c*/ 	.byte	0x03, 0x1b
        /*008e*/ 	.short	0x00ff


	//----- nvinfo : EIATTR_MERCURY_ISA_VERSION
	.align		4
        /*0090*/ 	.byte	0x03, 0x5f
        /*0092*/ 	.short	0x0101


	//----- nvinfo : EIATTR_INT_WARP_WIDE_INSTR_OFFSETS
	.align		4
        /*0094*/ 	.byte	0x04, 0x31
        /*0096*/ 	.short	(.L_169 - .L_168)


	//   ....[0]....
.L_168:
        /*0098*/ 	.word	0x00000070


	//   ....[1]....
        /*009c*/ 	.word	0x00000110


	//   ....[2]....
        /*00a0*/ 	.word	0x00001100


	//   ....[3]....
        /*00a4*/ 	.word	0x000011a0


	//----- nvinfo : EIATTR_COOP_GROUP_MASK_REGIDS
	.align		4
.L_169:
        /*00a8*/ 	.byte	0x04, 0x29
        /*00aa*/ 	.short	(.L_171 - .L_170)


	//   ....[0]....
.L_170:
        /*00ac*/ 	.word	0xffffffff


	//   ....[1]....
        /*00b0*/ 	.word	0xffffffff


	//   ....[2]....
        /*00b4*/ 	.word	0xffffffff


	//   ....[3]....
        /*00b8*/ 	.word	0xffffffff


	//   ....[4]....
        /*00bc*/ 	.word	0x05000008


	//   ....[5]....
        /*00c0*/ 	.word	0x05000008


	//----- nvinfo : EIATTR_COOP_GROUP_INSTR_OFFSETS
	.align		4
.L_171:
        /*00c4*/ 	.byte	0x04, 0x28
        /*00c6*/ 	.short	(.L_173 - .L_172)


	//   ....[0]....
.L_172:
        /*00c8*/ 	.word	0x00000140


	//   ....[1]....
        /*00cc*/ 	.word	0x00001070


	//   ....[2]....
        /*00d0*/ 	.word	0x00001080


	//   ....[3]....
        /*00d4*/ 	.word	0x000011d0


	//   ....[4]....
        /*00d8*/ 	.word	0x00001290


	//   ....[5]....
        /*00dc*/ 	.word	0x00001320


	//----- nvinfo : EIATTR_VRC_CTA_INIT_COUNT
	.align		4
.L_173:
        /*00e0*/ 	.byte	0x02, 0x4a
	.zero		1
	.zero		1


	//----- nvinfo : EIATTR_EXIT_INSTR_OFFSETS
	.align		4
        /*00e4*/ 	.byte	0x04, 0x1c
        /*00e6*/ 	.short	(.L_175 - .L_174)


	//   ....[0]....
.L_174:
        /*00e8*/ 	.word	0x00000180


	//   ....[1]....
        /*00ec*/ 	.word	0x00001220


	//----- nvinfo : EIATTR_CRS_STACK_SIZE
	.align		4
.L_175:
        /*00f0*/ 	.byte	0x04, 0x1e
        /*00f2*/ 	.short	(.L_177 - .L_176)
.L_176:
        /*00f4*/ 	.word	0x00000000


	//----- nvinfo : EIATTR_CBANK_PARAM_SIZE
	.align		4
.L_177:
        /*00f8*/ 	.byte	0x03, 0x19
        /*00fa*/ 	.short	0x003c


	//----- nvinfo : EIATTR_PARAM_CBANK
	.align		4
        /*00fc*/ 	.byte	0x04, 0x0a
        /*00fe*/ 	.short	(.L_179 - .L_178)
	.align		4
.L_178:
        /*0100*/ 	.word	index@(.nv.constant0._Z17spmv_light_kernelILi2ELi512EEvPiS0_S0_PdS1_iS1_i)
        /*0104*/ 	.short	0x0380
        /*0106*/ 	.short	0x003c


	//----- nvinfo : EIATTR_SW_WAR
	.align		4
.L_179:
        /*0108*/ 	.byte	0x04, 0x36
        /*010a*/ 	.short	(.L_181 - .L_180)
.L_180:
        /*010c*/ 	.word	0x00000008
.L_181:


//--------------------- .nv.info._Z17spmv_pcsr_kernel2PdPiiS_ --------------------------
	.section	.nv.info._Z17spmv_pcsr_kernel2PdPiiS_,"",@"SHT_CUDA_INFO"
	.sectionflags	@""
	.align	4


	//----- nvinfo : EIATTR_CUDA_API_VERSION
	.align		4
        /*0000*/ 	.byte	0x04, 0x37
        /*0002*/ 	.short	(.L_183 - .L_182)
.L_182:
        /*0004*/ 	.word	0x00000082


	//----- nvinfo : EIATTR_KPARAM_INFO
	.align		4
.L_183:
        /*0008*/ 	.byte	0x04, 0x17
        /*000a*/ 	.short	(.L_185 - .L_184)
.L_184:
        /*000c*/ 	.word	0x00000000
        /*0010*/ 	.short	0x0003
        /*0012*/ 	.short	0x0018
        /*0014*/ 	.byte	0x00, 0xf5, 0x21, 0x00


	//----- nvinfo : EIATTR_KPARAM_INFO
	.align		4
.L_185:
        /*0018*/ 	.byte	0x04, 0x17
        /*001a*/ 	.short	(.L_187 - .L_186)
.L_186:
        /*001c*/ 	.word	0x00000000
        /*0020*/ 	.short	0x0002
        /*0022*/ 	.short	0x0010
        /*0024*/ 	.byte	0x00, 0xf0, 0x11, 0x00


	//----- nvinfo : EIATTR_KPARAM_INFO
	.align		4
.L_187:
        /*0028*/ 	.byte	0x04, 0x17
        /*002a*/ 	.short	(.L_189 - .L_188)
.L_188:
        /*002c*/ 	.word	0x00000000
        /*0030*/ 	.short	0x0001
        /*0032*/ 	.short	0x0008
        /*0034*/ 	.byte	0x00, 0xf5, 0x21, 0x00


	//----- nvinfo : EIATTR_KPARAM_INFO
	.align		4
.L_189:
        /*0038*/ 	.byte	0x04, 0x17
        /*003a*/ 	.short	(.L_191 - .L_190)
.L_190:
        /*003c*/ 	.word	0x00000000
        /*0040*/ 	.short	0x0000
        /*0042*/ 	.short	0x0000
        /*0044*/ 	.byte	0x00, 0xf5, 0x21, 0x00


	//----- nvinfo : EIATTR_SPARSE_MMA_MASK
	.align		4
.L_191:
        /*0048*/ 	.byte	0x03, 0x50
        /*004a*/ 	.short	0x0000


	//----- nvinfo : EIATTR_MAXREG_COUNT
	.align		4
        /*004c*/ 	.byte	0x03, 0x1b
        /*004e*/ 	.short	0x00ff


	//----- nvinfo : EIATTR_NUM_BARRIERS
	.align		4
        /*0050*/ 	.byte	0x02, 0x4c
        /*0052*/ 	.byte	0x01
	.zero		1


	//----- nvinfo : EIATTR_MERCURY_ISA_VERSION
	.align		4
        /*0054*/ 	.byte	0x03, 0x5f
        /*0056*/ 	.short	0x0101


	//----- nvinfo : EIATTR_VRC_CTA_INIT_COUNT
	.align		4
        /*0058*/ 	.byte	0x02, 0x4a
	.zero		1
	.zero		1


	//----- nvinfo : EIATTR_EXIT_INSTR_OFFSETS
	.align		4
        /*005c*/ 	.byte	0x04, 0x1c
        /*005e*/ 	.short	(.L_193 - .L_192)


	//   ....[0]....
.L_192:
        /*0060*/ 	.word	0x00001bd0


	//----- nvinfo : EIATTR_CRS_STACK_SIZE
	.align		4
.L_193:
        /*0064*/ 	.byte	0x04, 0x1e
        /*0066*/ 	.short	(.L_195 - .L_194)
.L_194:
        /*0068*/ 	.word	0x00000000


	//----- nvinfo : EIATTR_CBANK_PARAM_SIZE
	.align		4
.L_195:
        /*006c*/ 	.byte	0x03, 0x19
        /*006e*/ 	.short	0x0020


	//----- nvinfo : EIATTR_PARAM_CBANK
	.align		4
        /*0070*/ 	.byte	0x04, 0x0a
        /*0072*/ 	.short	(.L_197 - .L_196)
	.align		4
.L_196:
        /*0074*/ 	.word	index@(.nv.constant0._Z17spmv_pcsr_kernel2PdPiiS_)
        /*0078*/ 	.short	0x0380
        /*007a*/ 	.short	0x0020


	//----- nvinfo : EIATTR_SW_WAR
	.align		4
.L_197:
        /*007c*/ 	.byte	0x04, 0x36
        /*007e*/ 	.short	(.L_199 - .L_198)
.L_198:
        /*0080*/ 	.word	0x00000008
.L_199:


//--------------------- .nv.info._Z17spmv_pcsr_kernel1PdS_PiiS_ --------------------------
	.section	.nv.info._Z17spmv_pcsr_kernel1PdS_PiiS_,"",@"SHT_CUDA_INFO"
	.sectionflags	@""
	.align	4


	//----- nvinfo : EIATTR_CUDA_API_VERSION
	.align		4
        /*0000*/ 	.byte	0x04, 0x37
        /*0002*/ 	.short	(.L_201 - .L_200)
.L_200:
        /*0004*/ 	.word	0x00000082


	//----- nvinfo : EIATTR_KPARAM_INFO
	.align		4
.L_201:
        /*0008*/ 	.byte	0x04, 0x17
        /*000a*/ 	.short	(.L_203 - .L_202)
.L_202:
        /*000c*/ 	.word	0x00000000
        /*0010*/ 	.short	0x0004
        /*0012*/ 	.short	0x0020
        /*0014*/ 	.byte	0x00, 0xf5, 0x21, 0x00


	//----- nvinfo : EIATTR_KPARAM_INFO
	.align		4
.L_203:
        /*0018*/ 	.byte	0x04, 0x17
        /*001a*/ 	.short	(.L_205 - .L_204)
.L_204:
        /*001c*/ 	.word	0x00000000
        /*0020*/ 	.short	0x0003
        /*0022*/ 	.short	0x0018
        /*0024*/ 	.byte	0x00, 0xf0, 0x11, 0x00


	//----- nvinfo : EIATTR_KPARAM_INFO
	.align		4
.L_205:
        /*0028*/ 	.byte	0x04, 0x17
        /*002a*/ 	.short	(.L_207 - .L_206)
.L_206:
        /*002c*/ 	.word	0x00000000
        /*0030*/ 	.short	0x0002
        /*0032*/ 	.short	0x0010
        /*0034*/ 	.byte	0x00, 0xf5, 0x21, 0x00


	//----- nvinfo : EIATTR_KPARAM_INFO
	.align		4
.L_207:
        /*0038*/ 	.byte	0x04, 0x17
        /*003a*/ 	.short	(.L_209 - .L_208)
.L_208:
        /*003c*/ 	.word	0x00000000
        /*0040*/ 	.short	0x0001
        /*0042*/ 	.short	0x0008
        /*0044*/ 	.byte	0x00, 0xf5, 0x21, 0x00


	//----- nvinfo : EIATTR_KPARAM_INFO
	.align		4
.L_209:
        /*0048*/ 	.byte	0x04, 0x17
        /*004a*/ 	.short	(.L_211 - .L_210)
.L_210:
        /*004c*/ 	.word	0x00000000
        /*0050*/ 	.short	0x0000
        /*0052*/ 	.short	0x0000
        /*0054*/ 	.byte	0x00, 0xf5, 0x21, 0x00


	//----- nvinfo : EIATTR_SPARSE_MMA_MASK
	.align		4
.L_211:
        /*0058*/ 	.byte	0x03, 0x50
        /*005a*/ 	.short	0x0000


	//----- nvinfo : EIATTR_MAXREG_COUNT
	.align		4
        /*005c*/ 	.byte	0x03, 0x1b
        /*005e*/ 	.short	0x00ff


	//----- nvinfo : EIATTR_MERCURY_ISA_VERSION
	.align		4
        /*0060*/ 	.byte	0x03, 0x5f
        /*0062*/ 	.short	0x0101


	//----- nvinfo : EIATTR_VRC_CTA_INIT_COUNT
	.align		4
        /*0064*/ 	.byte	0x02, 0x4a
	.zero		1
	.zero		1


	//----- nvinfo : EIATTR_EXIT_INSTR_OFFSETS
	.align		4
        /*0068*/ 	.byte	0x04, 0x1c
        /*006a*/ 	.short	(.L_213 - .L_212)


	//   ....[0]....
.L_212:
        /*006c*/ 	.word	0x00000090


	//   ....[1]....
        /*0070*/ 	.word	0x000003d0


	//   ....[2]....
        /*0074*/ 	.word	0x00000690


	//----- nvinfo : EIATTR_CRS_STACK_SIZE
	.align		4
.L_213:
        /*0078*/ 	.byte	0x04, 0x1e
        /*007a*/ 	.short	(.L_215 - .L_214)
.L_214:
        /*007c*/ 	.word	0x00000000


	//----- nvinfo : EIATTR_CBANK_PARAM_SIZE
	.align		4
.L_215:
        /*0080*/ 	.byte	0x03, 0x19
        /*0082*/ 	.short	0x0028


	//----- nvinfo : EIATTR_PARAM_CBANK
	.align		4
        /*0084*/ 	.byte	0x04, 0x0a
        /*0086*/ 	.short	(.L_217 - .L_216)
	.align		4
.L_216:
        /*0088*/ 	.word	index@(.nv.constant0._Z17spmv_pcsr_kernel1PdS_PiiS_)
        /*008c*/ 	.short	0x0380
        /*008e*/ 	.short	0x0028


	//----- nvinfo : EIATTR_SW_WAR
	.align		4
.L_217:
        /*0090*/ 	.byte	0x04, 0x36
        /*0092*/ 	.short	(.L_219 - .L_218)
.L_218:
        /*0094*/ 	.word	0x00000008
.L_219:


//--------------------- .nv.info._Z24spmv_csr_adaptive_kernelPdS_PiS0_iS0_S_ --------------------------
	.section	.nv.info._Z24spmv_csr_adaptive_kernelPdS_PiS0_iS0_S_,"",@"SHT_CUDA_INFO"
	.sectionflags	@""
	.align	4


	//----- nvinfo : EIATTR_CUDA_API_VERSION
	.align		4
        /*0000*/ 	.byte	0x04, 0x37
        /*0002*/ 	.short	(.L_221 - .L_220)
.L_220:
        /*0004*/ 	.word	0x00000082


	//----- nvinfo : EIATTR_KPARAM_INFO
	.align		4
.L_221:
        /*0008*/ 	.byte	0x04, 0x17
        /*000a*/ 	.short	(.L_223 - .L_222)
.L_222:
        /*000c*/ 	.word	0x00000000
        /*0010*/ 	.short	0x0006
        /*0012*/ 	.short	0x0030
        /*0014*/ 	.byte	0x00, 0xf5, 0x21, 0x00


	//----- nvinfo : EIATTR_KPARAM_INFO
	.align		4
.L_223:
        /*0018*/ 	.byte	0x04, 0x17
        /*001a*/ 	.short	(.L_225 - .L_224)
.L_224:
        /*001c*/ 	.word	0x00000000
        /*0020*/ 	.short	0x0005
        /*0022*/ 	.short	0x0028
        /*0024*/ 	.byte	0x00, 0xf5, 0x21, 0x00


	//----- nvinfo : EIATTR_KPARAM_INFO
	.align		4
.L_225:
        /*0028*/ 	.byte	0x04, 0x17
        /*002a*/ 	.short	(.L_227 - .L_226)
.L_226:
        /*002c*/ 	.word	0x00000000
        /*0030*/ 	.short	0x0004
        /*0032*/ 	.short	0x0020
        /*0034*/ 	.byte	0x00, 0xf0, 0x11, 0x00


	//----- nvinfo : EIATTR_KPARAM_INFO
	.align		4
.L_227:
        /*0038*/ 	.byte	0x04, 0x17
        /*003a*/ 	.short	(.L_229 - .L_228)
.L_228:
        /*003c*/ 	.word	0x00000000
        /*0040*/ 	.short	0x0003
        /*0042*/ 	.short	0x0018
        /*0044*/ 	.byte	0x00, 0xf5, 0x21, 0x00


	//----- nvinfo : EIATTR_KPARAM_INFO
	.align		4
.L_229:
        /*0048*/ 	.byte	0x04, 0x17
        /*004a*/ 	.short	(.L_231 - .L_230)
.L_230:
        /*004c*/ 	.word	0x00000000
        /*0050*/ 	.short	0x0002
        /*0052*/ 	.short	0x0010
        /*0054*/ 	.byte	0x00, 0xf5, 0x21, 0x00


	//----- nvinfo : EIATTR_KPARAM_INFO
	.align		4
.L_231:
        /*0058*/ 	.byte	0x04, 0x17
        /*005a*/ 	.short	(.L_233 - .L_232)
.L_232:
        /*005c*/ 	.word	0x00000000
        /*0060*/ 	.short	0x0001
        /*0062*/ 	.short	0x0008
        /*0064*/ 	.byte	0x00, 0xf5, 0x21, 0x00


	//----- nvinfo : EIATTR_KPARAM_INFO
	.align		4
.L_233:
        /*0068*/ 	.byte	0x04, 0x17
        /*006a*/ 	.short	(.L_235 - .L_234)
.L_234:
        /*006c*/ 	.word	0x00000000
        /*0070*/ 	.short	0x0000
        /*0072*/ 	.short	0x0000
        /*0074*/ 	.byte	0x00, 0xf5, 0x21, 0x00


	//----- nvinfo : EIATTR_SPARSE_MMA_MASK
	.align		4
.L_235:
        /*0078*/ 	.byte	0x03, 0x50
        /*007a*/ 	.short	0x0000


	//----- nvinfo : EIATTR_MAXREG_COUNT
	.align		4
        /*007c*/ 	.byte	0x03, 0x1b
        /*007e*/ 	.short	0x00ff


	//----- nvinfo : EIATTR_NUM_BARRIERS
	.align		4
        /*0080*/ 	.byte	0x02, 0x4c
        /*0082*/ 	.byte	0x01
	.zero		1


	//----- nvinfo : EIATTR_MERCURY_ISA_VERSION
	.align		4
        /*0084*/ 	.byte	0x03, 0x5f
        /*0086*/ 	.short	0x0101


	//----- nvinfo : EIATTR_VRC_CTA_INIT_COUNT
	.align		4
        /*0088*/ 	.byte	0x02, 0x4a
	.zero		1
	.zero		1


	//----- nvinfo : EIATTR_EXIT_INSTR_OFFSETS
	.align		4
        /*008c*/ 	.byte	0x04, 0x1c
        /*008e*/ 	.short	(.L_237 - .L_236)


	//   ....[0]....
.L_236:
        /*0090*/ 	.word	0x00000280


	//   ....[1]....
        /*0094*/ 	.word	0x00000a90


	//   ....[2]....
        /*0098*/ 	.word	0x00001980


	//   ....[3]....
        /*009c*/ 	.word	0x00001a00


	//----- nvinfo : EIATTR_CRS_STACK_SIZE
	.align		4
.L_237:
        /*00a0*/ 	.byte	0x04, 0x1e
        /*00a2*/ 	.short	(.L_239 - .L_238)
.L_238:
        /*00a4*/ 	.word	0x00000000


	//----- nvinfo : EIATTR_CBANK_PARAM_SIZE
	.align		4
.L_239:
        /*00a8*/ 	.byte	0x03, 0x19
        /*00aa*/ 	.short	0x0038


	//----- nvinfo : EIATTR_PARAM_CBANK
	.align		4
        /*00ac*/ 	.byte	0x04, 0x0a
        /*00ae*/ 	.short	(.L_241 - .L_240)
	.align		4
.L_240:
        /*00b0*/ 	.word	index@(.nv.constant0._Z24spmv_csr_adaptive_kernelPdS_PiS0_iS0_S_)
        /*00b4*/ 	.short	0x0380
        /*00b6*/ 	.short	0x0038


	//----- nvinfo : EIATTR_SW_WAR
	.align		4
.L_241:
        /*00b8*/ 	.byte	0x04, 0x36
        /*00ba*/ 	.short	(.L_243 - .L_242)
.L_242:
        /*00bc*/ 	.word	0x00000008
.L_243:


//--------------------- .nv.info._Z22spmv_csr_vector_kernelPdS_PiS0_iS_ --------------------------
	.section	.nv.info._Z22spmv_csr_vector_kernelPdS_PiS0_iS_,"",@"SHT_CUDA_INFO"
	.sectionflags	@""
	.align	4


	//----- nvinfo : EIATTR_CUDA_API_VERSION
	.align		4
        /*0000*/ 	.byte	0x04, 0x37
        /*0002*/ 	.short	(.L_245 - .L_244)
.L_244:
        /*0004*/ 	.word	0x00000082


	//----- nvinfo : EIATTR_KPARAM_INFO
	.align		4
.L_245:
        /*0008*/ 	.byte	0x04, 0x17
        /*000a*/ 	.short	(.L_247 - .L_246)
.L_246:
        /*000c*/ 	.word	0x00000000
        /*0010*/ 	.short	0x0005
        /*0012*/ 	.short	0x0028
        /*0014*/ 	.byte	0x00, 0xf5, 0x21, 0x00


	//----- nvinfo : EIATTR_KPARAM_INFO
	.align		4
.L_247:
        /*0018*/ 	.byte	0x04, 0x17
        /*001a*/ 	.short	(.L_249 - .L_248)
.L_248:
        /*001c*/ 	.word	0x00000000
        /*0020*/ 	.short	0x0004
        /*0022*/ 	.short	0x0020
        /*0024*/ 	.byte	0x00, 0xf0, 0x11, 0x00


	//----- nvinfo : EIATTR_KPARAM_INFO
	.align		4
.L_249:
        /*0028*/ 	.byte	0x04, 0x17
        /*002a*/ 	.short	(.L_251 - .L_250)
.L_250:
        /*002c*/ 	.word	0x00000000
        /*0030*/ 	.short	0x0003
        /*0032*/ 	.short	0x0018
        /*0034*/ 	.byte	0x00, 0xf5, 0x21, 0x00


	//----- nvinfo : EIATTR_KPARAM_INFO
	.align		4
.L_251:
        /*0038*/ 	.byte	0x04, 0x17
        /*003a*/ 	.short	(.L_253 - .L_252)
.L_252:
        /*003c*/ 	.word	0x00000000
        /*0040*/ 	.short	0x0002
        /*0042*/ 	.short	0x0010
        /*0044*/ 	.byte	0x00, 0xf5, 0x21, 0x00


	//----- nvinfo : EIATTR_KPARAM_INFO
	.align		4
.L_253:
        /*0048*/ 	.byte	0x04, 0x17
        /*004a*/ 	.short	(.L_255 - .L_254)
.L_254:
        /*004c*/ 	.word	0x00000000
        /*0050*/ 	.short	0x0001
        /*0052*/ 	.short	0x0008
        /*0054*/ 	.byte	0x00, 0xf5, 0x21, 0x00


	//----- nvinfo : EIATTR_KPARAM_INFO
	.align		4
.L_255:
        /*0058*/ 	.byte	0x04, 0x17
        /*005a*/ 	.short	(.L_257 - .L_256)
.L_256:
        /*005c*/ 	.word	0x00000000
        /*0060*/ 	.short	0x0000
        /*0062*/ 	.short	0x0000
        /*0064*/ 	.byte	0x00, 0xf5, 0x21, 0x00


	//----- nvinfo : EIATTR_SPARSE_MMA_MASK
	.align		4
.L_257:
        /*0068*/ 	.byte	0x03, 0x50
        /*006a*/ 	.short	0x0000


	//----- nvinfo : EIATTR_MAXREG_COUNT
	.align		4
        /*006c*/ 	.byte	0x03, 0x1b
        /*006e*/ 	.short	0x00ff


	//----- nvinfo : EIATTR_NUM_BARRIERS
	.align		4
        /*0070*/ 	.byte	0x02, 0x4c
        /*0072*/ 	.byte	0x01
	.zero		1


	//----- nvinfo : EIATTR_MERCURY_ISA_VERSION
	.align		4
        /*0074*/ 	.byte	0x03, 0x5f
        /*0076*/ 	.short	0x0101


	//----- nvinfo : EIATTR_VRC_CTA_INIT_COUNT
	.align		4
        /*0078*/ 	.byte	0x02, 0x4a
	.zero		1
	.zero		1


	//----- nvinfo : EIATTR_EXIT_INSTR_OFFSETS
	.align		4
        /*007c*/ 	.byte	0x04, 0x1c
        /*007e*/ 	.short	(.L_259 - .L_258)


	//   ....[0]....
.L_258:
        /*0080*/ 	.word	0x00000090


	//   ....[1]....
        /*0084*/ 	.word	0x00001100


	//   ....[2]....
        /*0088*/ 	.word	0x00001150


	//----- nvinfo : EIATTR_CRS_STACK_SIZE
	.align		4
.L_259:
        /*008c*/ 	.byte	0x04, 0x1e
        /*008e*/ 	.short	(.L_261 - .L_260)
.L_260:
        /*0090*/ 	.word	0x00000000


	//----- nvinfo : EIATTR_CBANK_PARAM_SIZE
	.align		4
.L_261:
        /*0094*/ 	.byte	0x03, 0x19
        /*0096*/ 	.short	0x0030


	//----- nvinfo : EIATTR_PARAM_CBANK
	.align		4
        /*0098*/ 	.byte	0x04, 0x0a
        /*009a*/ 	.short	(.L_263 - .L_262)
	.align		4
.L_262:
        /*009c*/ 	.word	index@(.nv.constant0._Z22spmv_csr_vector_kernelPdS_PiS0_iS_)
        /*00a0*/ 	.short	0x0380
        /*00a2*/ 	.short	0x0030


	//----- nvinfo : EIATTR_SW_WAR
	.align		4
.L_263:
        /*00a4*/ 	.byte	0x04, 0x36
        /*00a6*/ 	.short	(.L_265 - .L_264)
.L_264:
        /*00a8*/ 	.word	0x00000008
.L_265:


//--------------------- .nv.info._Z22spmv_csr_scalar_kernelPdS_PiS0_iS_ --------------------------
	.section	.nv.info._Z22spmv_csr_scalar_kernelPdS_PiS0_iS_,"",@"SHT_CUDA_INFO"
	.sectionflags	@""
	.align	4


	//----- nvinfo : EIATTR_CUDA_API_VERSION
	.align		4
        /*0000*/ 	.byte	0x04, 0x37
        /*0002*/ 	.short	(.L_267 - .L_266)
.L_266:
        /*0004*/ 	.word	0x00000082


	//----- nvinfo : EIATTR_KPARAM_INFO
	.align		4
.L_267:
        /*0008*/ 	.byte	0x04, 0x17
        /*000a*/ 	.short	(.L_269 - .L_268)
.L_268:
        /*000c*/ 	.word	0x00000000
        /*0010*/ 	.short	0x0005
        /*0012*/ 	.short	0x0028
        /*0014*/ 	.byte	0x00, 0xf5, 0x21, 0x00


	//----- nvinfo : EIATTR_KPARAM_INFO
	.align		4
.L_269:
        /*0018*/ 	.byte	0x04, 0x17
        /*001a*/ 	.short	(.L_271 - .L_270)
.L_270:
        /*001c*/ 	.word	0x00000000
        /*0020*/ 	.short	0x0004
        /*0022*/ 	.short	0x0020
        /*0024*/ 	.byte	0x00, 0xf0, 0x11, 0x00


	//----- nvinfo : EIATTR_KPARAM_INFO
	.align		4
.L_271:
        /*0028*/ 	.byte	0x04, 0x17
        /*002a*/ 	.short	(.L_273 - .L_272)
.L_272:
        /*002c*/ 	.word	0x00000000
        /*0030*/ 	.short	0x0003
        /*0032*/ 	.short	0x0018
        /*0034*/ 	.byte	0x00, 0xf5, 0x21, 0x00


	//----- nvinfo : EIATTR_KPARAM_INFO
	.align		4
.L_273:
        /*0038*/ 	.byte	0x04, 0x17
        /*003a*/ 	.short	(.L_275 - .L_274)
.L_274:
        /*003c*/ 	.word	0x00000000
        /*0040*/ 	.short	0x0002
        /*0042*/ 	.short	0x0010
        /*0044*/ 	.byte	0x00, 0xf5, 0x21, 0x00


	//----- nvinfo : EIATTR_KPARAM_INFO
	.align		4
.L_275:
        /*0048*/ 	.byte	0x04, 0x17
        /*004a*/ 	.short	(.L_277 - .L_276)
.L_276:
        /*004c*/ 	.word	0x00000000
        /*0050*/ 	.short	0x0001
        /*0052*/ 	.short	0x0008
        /*0054*/ 	.byte	0x00, 0xf5, 0x21, 0x00


	//----- nvinfo : EIATTR_KPARAM_INFO
	.align		4
.L_277:
        /*0058*/ 	.byte	0x04, 0x17
        /*005a*/ 	.short	(.L_279 - .L_278)
.L_278:
        /*005c*/ 	.word	0x00000000
        /*0060*/ 	.short	0x0000
        /*0062*/ 	.short	0x0000
        /*0064*/ 	.byte	0x00, 0xf5, 0x21, 0x00


	//----- nvinfo : EIATTR_SPARSE_MMA_MASK
	.align		4
.L_279:
        /*0068*/ 	.byte	0x03, 0x50
        /*006a*/ 	.short	0x0000


	//----- nvinfo : EIATTR_MAXREG_COUNT
	.align		4
        /*006c*/ 	.byte	0x03, 0x1b
        /*006e*/ 	.short	0x00ff


	//----- nvinfo : EIATTR_MERCURY_ISA_VERSION
	.align		4
        /*0070*/ 	.byte	0x03, 0x5f
        /*0072*/ 	.short	0x0101


	//----- nvinfo : EIATTR_VRC_CTA_INIT_COUNT
	.align		4
        /*0074*/ 	.byte	0x02, 0x4a
	.zero		1
	.zero		1


	//----- nvinfo : EIATTR_EXIT_INSTR_OFFSETS
	.align		4
        /*0078*/ 	.byte	0x04, 0x1c
        /*007a*/ 	.short	(.L_281 - .L_280)


	//   ....[0]....
.L_280:
        /*007c*/ 	.word	0x00000070


	//   ....[1]....
        /*0080*/ 	.word	0x00000f20


	//----- nvinfo : EIATTR_CRS_STACK_SIZE
	.align		4
.L_281:
        /*0084*/ 	.byte	0x04, 0x1e
        /*0086*/ 	.short	(.L_283 - .L_282)
.L_282:
        /*0088*/ 	.word	0x00000000


	//----- nvinfo : EIATTR_CBANK_PARAM_SIZE
	.align		4
.L_283:
        /*008c*/ 	.byte	0x03, 0x19
        /*008e*/ 	.short	0x0030


	//----- nvinfo : EIATTR_PARAM_CBANK
	.align		4
        /*0090*/ 	.byte	0x04, 0x0a
        /*0092*/ 	.short	(.L_285 - .L_284)
	.align		4
.L_284:
        /*0094*/ 	.word	index@(.nv.constant0._Z22spmv_csr_scalar_kernelPdS_PiS0_iS_)
        /*0098*/ 	.short	0x0380
        /*009a*/ 	.short	0x0030


	//----- nvinfo : EIATTR_SW_WAR
	.align		4
.L_285:
        /*009c*/ 	.byte	0x04, 0x36
        /*009e*/ 	.short	(.L_287 - .L_286)
.L_286:
        /*00a0*/ 	.word	0x00000008
.L_287:


//--------------------- .nv.callgraph             --------------------------
	.section	.nv.callgraph,"",@"SHT_CUDA_CALLGRAPH"
	.align	4
	.sectionentsize	8
	.align		4
        /*0000*/ 	.word	0x00000000
	.align		4
        /*0004*/ 	.word	0xffffffff
	.align		4
        /*0008*/ 	.word	0x00000000
	.align		4
        /*000c*/ 	.word	0xfffffffe
	.align		4
        /*0010*/ 	.word	0x00000000
	.align		4
        /*0014*/ 	.word	0xfffffffd
	.align		4
        /*0018*/ 	.word	0x00000000
	.align		4
        /*001c*/ 	.word	0xfffffffc


//--------------------- .text._Z17spmv_light_kernelILi32ELi32EEvPiS0_S0_PdS1_iS1_i --------------------------
	.section	.text._Z17spmv_light_kernelILi32ELi32EEvPiS0_S0_PdS1_iS1_i,"ax",@progbits
	.align	128
        .global         _Z17spmv_light_kernelILi32ELi32EEvPiS0_S0_PdS1_iS1_i
        .type           _Z17spmv_light_kernelILi32ELi32EEvPiS0_S0_PdS1_iS1_i,@function
        .size           _Z17spmv_light_kernelILi32ELi32EEvPiS0_S0_PdS1_iS1_i,(.L_x_196 - _Z17spmv_light_kernelILi32ELi32EEvPiS0_S0_PdS1_iS1_i)
        .other          _Z17spmv_light_kernelILi32ELi32EEvPiS0_S0_PdS1_iS1_i,@"STO_CUDA_ENTRY STV_DEFAULT"
_Z17spmv_light_kernelILi32ELi32EEvPiS0_S0_PdS1_iS1_i:
.text._Z17spmv_light_kernelILi32ELi32EEvPiS0_S0_PdS1_iS1_i:
[----:B------:R-:W-:Y:S01]  /*0000*/  LDC R1, c[0x0][0x37c] ;  /* 0x0000df00ff017b82 */ /* 0x000fe20000000800 */
[----:B------:R-:W0:Y:S01]  /*0010*/  S2R R5, SR_TID.X ;  /* 0x0000000000057919 */ /* 0x000e220000002100 */
[----:B------:R-:W1:Y:S01]  /*0020*/  LDCU.64 UR6, c[0x0][0x358] ;  /* 0x00006b00ff0677ac */ /* 0x000e620008000a00 */
[----:B------:R-:W-:Y:S01]  /*0030*/  BSSY.RECONVERGENT B0, `(.L_x_0) ;  /* 0x000000f000007945 */ /* 0x000fe20003800200 */
[----:B0-----:R-:W-:-:S13]  /*0040*/  LOP3.LUT P0, R0, R5, 0x1f, RZ, 0xc0, !PT ;  /* 0x0000001f05007812 */ /* 0x001fda000780c0ff */
[----:B-1----:R-:W-:Y:S05]  /*0050*/  @P0 BRA `(.L_x_1) ;  /* 0x0000000000300947 */ /* 0x002fea0003800000 */
[----:B------:R-:W0:Y:S01]  /*0060*/  S2R R9, SR_LANEID ;  /* 0x0000000000097919 */ /* 0x000e220000000000 */
[----:B------:R-:W-:Y:S01]  /*0070*/  VOTEU.ANY UR4, UPT, PT ;  /* 0x0000000000047886 */ /* 0x000fe200038e0100 */
[----:B------:R-:W1:Y:S01]  /*0080*/  LDC.64 R2, c[0x0][0x380] ;  /* 0x0000e000ff027b82 */ /* 0x000e620000000a00 */
[----:B------:R-:W0:Y:S08]  /*0090*/  FLO.U32 R6, UR4 ;  /* 0x0000000400067d00 */ /* 0x000e3000080e0000 */
[----:B------:R-:W1:Y:S01]  /*00a0*/  POPC R7, UR4 ;  /* 0x0000000400077d09 */ /* 0x000e620008000000 */
[----:B0-----:R-:W-:-:S13]  /*00b0*/  ISETP.EQ.U32.AND P0, PT, R6, R9, PT ;  /* 0x000000090600720c */ /* 0x001fda0003f02070 */
[----:B-1----:R-:W2:Y:S01]  /*00c0*/  @P0 ATOMG.E.ADD.STRONG.GPU PT, R3, desc[UR6][R2.64], R7 ;  /* 0x80000007020309a8 */ /* 0x002ea200081ef106 */
[----:B------:R-:W0:Y:S02]  /*00d0*/  S2R R8, SR_LTMASK ;  /* 0x0000000000087919 */ /* 0x000e240000003900 */
[----:B0-----:R-:W-:-:S04]  /*00e0*/  LOP3.LUT R8, R8, UR4, RZ, 0xc0, !PT ;  /* 0x0000000408087c12 */ /* 0x001fc8000f8ec0ff */
[----:B------:R-:W0:Y:S01]  /*00f0*/  POPC R9, R8 ;  /* 0x0000000800097309 */ /* 0x000e220000000000 */
[----:B--2---:R-:W0:Y:S02]  /*0100*/  SHFL.IDX PT, R4, R3, R6, 0x1f ;  /* 0x00001f0603047589 */ /* 0x004e2400000e0000 */
[----:B0-----:R-:W-:-:S07]  /*0110*/  IADD3 R4, PT, PT, R4, R9, RZ ;  /* 0x0000000904047210 */ /* 0x001fce0007ffe0ff */
.L_x_1:
[----:B------:R-:W-:Y:S05]  /*0120*/  BSYNC.RECONVERGENT B0 ;  /* 0x0000000000007941 */ /* 0x000fea0003800200 */
.L_x_0:
[----:B------:R-:W0:Y:S01]  /*0130*/  SHFL.IDX PT, R3, R4, RZ, 0x1f ;  /* 0x00001fff04037589 */ /* 0x000e2200000e0000 */
[----:B------:R-:W0:Y:S02]  /*0140*/  LDCU UR4, c[0x0][0x3b8] ;  /* 0x00007700ff0477ac */ /* 0x000e240008000800 */
[----:B0-----:R-:W-:-:S13]  /*0150*/  ISETP.GE.AND P0, PT, R3, UR4, PT ;  /* 0x0000000403007c0c */ /* 0x001fda000bf06270 */
[----:B------:R-:W-:Y:S05]  /*0160*/  @P0 EXIT ;  /* 0x000000000000094d */ /* 0x000fea0003800000 */
[----:B------:R-:W0:Y:S01]  /*0170*/  S2UR UR5, SR_CgaCtaId ;  /* 0x00000000000579c3 */ /* 0x000e220000008800 */
[----:B------:R-:W-:Y:S01]  /*0180*/  SHF.R.U32.HI R2, RZ, 0x2, R5 ;  /* 0x00000002ff027819 */ /* 0x000fe20000011605 */
[----:B------:R-:W-:-:S03]  /*0190*/  UMOV UR4, 0x400 ;  /* 0x0000040000047882 */ /* 0x000fc60000000000 */
[----:B------:R-:W-:Y:S01]  /*01a0*/  LOP3.LUT R2, R2, 0xf8, RZ, 0xc0, !PT ;  /* 0x000000f802027812 */ /* 0x000fe200078ec0ff */
[----:B0-----:R-:W-:-:S06]  /*01b0*/  ULEA UR4, UR5, UR4, 0x18 ;  /* 0x0000000405047291 */ /* 0x001fcc000f8ec0ff */
[----:B------:R-:W-:-:S04]  /*01c0*/  IADD3 R5, PT, PT, R2, UR4, RZ ;  /* 0x0000000402057c10 */ /* 0x000fc8000fffe0ff */
[----:B------:R-:W-:-:S07]  /*01d0*/  LEA R4, R0, R5, 0x2 ;  /* 0x0000000500047211 */ /* 0x000fce00078e10ff */
.L_x_18:
[----:B------:R-:W-:Y:S01]  /*01e0*/  ISETP.GT.U32.AND P0, PT, R0, 0x1, PT ;  /* 0x000000010000780c */ /* 0x000fe20003f04070 */
[----:B------:R-:W-:-:S12]  /*01f0*/  BSSY.RECONVERGENT B0, `(.L_x_2) ;  /* 0x0000007000007945 */ /* 0x000fd80003800200 */
[----:B------:R-:W-:Y:S05]  /*0200*/  @P0 BRA `(.L_x_3) ;  /* 0x0000000000140947 */ /* 0x000fea0003800000 */
[----:B------:R-:W0:Y:S01]  /*0210*/  LDC.64 R6, c[0x0][0x388] ;  /* 0x0000e200ff067b82 */ /* 0x000e220000000a00 */
[----:B------:R-:W-:-:S05]  /*0220*/  IADD3 R5, PT, PT, R0, R3, RZ ;  /* 0x0000000300057210 */ /* 0x000fca0007ffe0ff */
[----:B0-----:R-:W-:-:S06]  /*0230*/  IMAD.WIDE R6, R5, 0x4, R6 ;  /* 0x0000000405067825 */ /* 0x001fcc00078e0206 */
[----:B------:R-:W2:Y:S04]  /*0240*/  LDG.E R7, desc[UR6][R6.64] ;  /* 0x0000000606077981 */ /* 0x000ea8000c1e1900 */
[----:B--2---:R0:W-:Y:S02]  /*0250*/  STS [R4], R7 ;  /* 0x0000000704007388 */ /* 0x0041e40000000800 */
.L_x_3:
[----:B------:R-:W-:Y:S05]  /*0260*/  BSYNC.RECONVERGENT B0 ;  /* 0x0000000000007941 */ /* 0x000fea0003800200 */
.L_x_2:
[----:B------:R-:W1:Y:S01]  /*0270*/  LDS R5, [R2+UR4] ;  /* 0x0000000402057984 */ /* 0x000e620008000800 */
[----:B------:R-:W-:Y:S01]  /*0280*/  BSSY.RECONVERGENT B0, `(.L_x_4) ;  /* 0x0000013000007945 */ /* 0x000fe20003800200 */
[----:B------:R-:W-:Y:S02]  /*0290*/  CS2R R18, SRZ ;  /* 0x0000000000127805 */ /* 0x000fe4000001ff00 */
[----:B0-----:R-:W0:Y:S01]  /*02a0*/  LDS R7, [R2+UR4+0x4] ;  /* 0x0000040402077984 */ /* 0x001e220008000800 */
[----:B-1----:R-:W-:-:S04]  /*02b0*/  LOP3.LUT R6, R0, 0xffffffe0, R5, 0xf8, !PT ;  /* 0xffffffe000067812 */ /* 0x002fc800078ef805 */
[C---:B0-----:R-:W-:Y:S02]  /*02c0*/  ISETP.GE.AND P0, PT, R6.reuse, R7, PT ;  /* 0x000000070600720c */ /* 0x041fe40003f06270 */
[C---:B------:R-:W-:Y:S02]  /*02d0*/  IADD3 R14, PT, PT, R6.reuse, 0x20, RZ ;  /* 0x00000020060e7810 */ /* 0x040fe40007ffe0ff */
[----:B------:R-:W-:Y:S02]  /*02e0*/  ISETP.LT.OR P0, PT, R6, R5, P0 ;  /* 0x000000050600720c */ /* 0x000fe40000701670 */
[----:B------:R-:W-:-:S11]  /*02f0*/  ISETP.GE.AND P1, PT, R14, R7, PT ;  /* 0x000000070e00720c */ /* 0x000fd60003f26270 */
[----:B------:R-:W-:Y:S05]  /*0300*/  @P0 BRA `(.L_x_5) ;  /* 0x0000000000280947 */ /* 0x000fea0003800000 */
[----:B------:R-:W0:Y:S08]  /*0310*/  LDC.64 R10, c[0x0][0x390] ;  /* 0x0000e400ff0a7b82 */ /* 0x000e300000000a00 */
[----:B------:R-:W1:Y:S08]  /*0320*/  LDC.64 R8, c[0x0][0x398] ;  /* 0x0000e600ff087b82 */ /* 0x000e700000000a00 */
[----:B------:R-:W2:Y:S01]  /*0330*/  LDC.64 R12, c[0x0][0x3a0] ;  /* 0x0000e800ff0c7b82 */ /* 0x000ea20000000a00 */
[----:B0-----:R-:W-:-:S06]  /*0340*/  IMAD.WIDE R10, R6, 0x4, R10 ;  /* 0x00000004060a7825 */ /* 0x001fcc00078e020a */
[----:B------:R-:W2:Y:S01]  /*0350*/  LDG.E R11, desc[UR6][R10.64] ;  /* 0x000000060a0b7981 */ /* 0x000ea2000c1e1900 */
[----:B-1----:R-:W-:-:S06]  /*0360*/  IMAD.WIDE R8, R6, 0x8, R8 ;  /* 0x0000000806087825 */ /* 0x002fcc00078e0208 */
[----:B------:R-:W3:Y:S01]  /*0370*/  LDG.E.64 R8, desc[UR6][R8.64] ;  /* 0x0000000608087981 */ /* 0x000ee2000c1e1b00 */
[----:B--2---:R-:W-:-:S06]  /*0380*/  IMAD.WIDE R12, R11, 0x8, R12 ;  /* 0x000000080b0c7825 */ /* 0x004fcc00078e020c */
[----:B------:R-:W3:Y:S02]  /*0390*/  LDG.E.64 R12, desc[UR6][R12.64] ;  /* 0x000000060c0c7981 */ /* 0x000ee4000c1e1b00 */
[----:B---3--:R-:W-:-:S11]  /*03a0*/  DFMA R18, R8, R12, RZ ;  /* 0x0000000c0812722b */ /* 0x008fd600000000ff */
.L_x_5:
[----:B------:R-:W-:Y:S05]  /*03b0*/  BSYNC.RECONVERGENT B0 ;  /* 0x0000000000007941 */ /* 0x000fea0003800200 */
.L_x_4:
[----:B------:R-:W-:Y:S04]  /*03c0*/  BSSY.RECONVERGENT B0, `(.L_x_6) ;  /* 0x00000d7000007945 */ /* 0x000fe80003800200 */
[----:B------:R-:W-:Y:S05]  /*03d0*/  @P1 BRA `(.L_x_7) ;  /* 0x0000000c00541947 */ /* 0x000fea0003800000 */
[----:B------:R-:W-:Y:S01]  /*03e0*/  VIADDMNMX R7, R6, 0x40, R7, !PT ;  /* 0x0000004006077846 */ /* 0x000fe20007800107 */
[----:B------:R-:W-:Y:S01]  /*03f0*/  BSSY.RECONVERGENT B1, `(.L_x_8) ;  /* 0x0000065000017945 */ /* 0x000fe20003800200 */
[----:B------:R-:W-:Y:S02]  /*0400*/  MOV R5, R14 ;  /* 0x0000000e00057202 */ /* 0x000fe40000000f00 */
[----:B------:R-:W-:-:S04]  /*0410*/  IADD3 R7, PT, PT, R7, -0x21, -R6 ;  /* 0xffffffdf07077810 */ /* 0x000fc80007ffe806 */
[C---:B------:R-:W-:Y:S02]  /*0420*/  ISETP.GE.U32.AND P0, PT, R7.reuse, 0x1e0, PT ;  /* 0x000001e00700780c */ /* 0x040fe40003f06070 */
[----:B------:R-:W-:-:S11]  /*0430*/  LEA.HI R24, R7, 0x1, RZ, 0x1b ;  /* 0x0000000107187811 */ /* 0x000fd600078fd8ff */
[----:B------:R-:W-:Y:S05]  /*0440*/  @!P0 BRA `(.L_x_9) ;  /* 0x00000004007c8947 */ /* 0x000fea0003800000 */
[----:B------:R-:W-:Y:S01]  /*0450*/  LOP3.LUT R7, R24, 0xffffff0, RZ, 0xc0, !PT ;  /* 0x0ffffff018077812 */ /* 0x000fe200078ec0ff */
[----:B------:R-:W-:Y:S03]  /*0460*/  BSSY.RECONVERGENT B2, `(.L_x_10) ;  /* 0x000005c000027945 */ /* 0x000fe60003800200 */
[----:B------:R-:W-:-:S07]  /*0470*/  IADD3 R7, PT, PT, -R7, RZ, RZ ;  /* 0x000000ff07077210 */ /* 0x000fce0007ffe1ff */
.L_x_11:
[----:B------:R-:W0:Y:S08]  /*0480*/  LDC.64 R26, c[0x0][0x390] ;  /* 0x0000e400ff1a7b82 */ /* 0x000e300000000a00 */
[----:B------:R-:W1:Y:S08]  /*0490*/  LDC.64 R10, c[0x0][0x398] ;  /* 0x0000e600ff0a7b82 */ /* 0x000e700000000a00 */
[----:B------:R-:W2:Y:S01]  /*04a0*/  LDC.64 R8, c[0x0][0x3a0] ;  /* 0x0000e800ff087b82 */ /* 0x000ea20000000a00 */
[----:B0-----:R-:W-:-:S05]  /*04b0*/  IMAD.WIDE R26, R5, 0x4, R26 ;  /* 0x00000004051a7825 */ /* 0x001fca00078e021a */
[----:B------:R-:W2:Y:S04]  /*04c0*/  LDG.E R29, desc[UR6][R26.64] ;  /* 0x000000061a1d7981 */ /* 0x000ea8000c1e1900 */
[----:B------:R-:W3:Y:S01]  /*04d0*/  LDG.E R21, desc[UR6][R26.64+0x80] ;  /* 0x000080061a157981 */ /* 0x000ee2000c1e1900 */
[----:B-1----:R-:W-:-:S03]  /*04e0*/  IMAD.WIDE R10, R5, 0x8, R10 ;  /* 0x00000008050a7825 */ /* 0x002fc600078e020a */
[----:B------:R-:W4:Y:S04]  /*04f0*/  LDG.E R23, desc[UR6][R26.64+0x100] ;  /* 0x000100061a177981 */ /* 0x000f28000c1e1900 */
[----:B------:R-:W5:Y:S04]  /*0500*/  LDG.E.64 R12, desc[UR6][R10.64] ;  /* 0x000000060a0c7981 */ /* 0x000f68000c1e1b00 */
[----:B------:R-:W4:Y:S04]  /*0510*/  LDG.E R25, desc[UR6][R26.64+0x180] ;  /* 0x000180061a197981 */ /* 0x000f28000c1e1900 */
[----:B------:R-:W4:Y:S01]  /*0520*/  LDG.E.64 R14, desc[UR6][R10.64+0x100] ;  /* 0x000100060a0e7981 */ /* 0x000f22000c1e1b00 */
[----:B--2---:R-:W-:-:S05]  /*0530*/  IMAD.WIDE R28, R29, 0x8, R8 ;  /* 0x000000081d1c7825 */ /* 0x004fca00078e0208 */
[----:B------:R-:W5:Y:S01]  /*0540*/  LDG.E.64 R16, desc[UR6][R28.64] ;  /* 0x000000061c107981 */ /* 0x000f62000c1e1b00 */
[----:B---3--:R-:W-:-:S06]  /*0550*/  IMAD.WIDE R20, R21, 0x8, R8 ;  /* 0x0000000815147825 */ /* 0x008fcc00078e0208 */
[----:B------:R-:W2:Y:S01]  /*0560*/  LDG.E.64 R20, desc[UR6][R20.64] ;  /* 0x0000000614147981 */ /* 0x000ea2000c1e1b00 */
[----:B-----5:R-:W-:Y:S01]  /*0570*/  DFMA R16, R12, R16, R18 ;  /* 0x000000100c10722b */ /* 0x020fe20000000012 */
[--C-:B----4-:R-:W-:Y:S02]  /*0580*/  IMAD.WIDE R18, R23, 0x8, R8.reuse ;  /* 0x0000000817127825 */ /* 0x110fe400078e0208 */
[----:B------:R-:W3:Y:S04]  /*0590*/  LDG.E.64 R12, desc[UR6][R10.64+0x200] ;  /* 0x000200060a0c7981 */ /* 0x000ee8000c1e1b00 */
[----:B------:R-:W4:Y:S04]  /*05a0*/  LDG.E R23, desc[UR6][R26.64+0x200] ;  /* 0x000200061a177981 */ /* 0x000f28000c1e1900 */
[----:B------:R-:W3:Y:S01]  /*05b0*/  LDG.E.64 R18, desc[UR6][R18.64] ;  /* 0x0000000612127981 */ /* 0x000ee2000c1e1b00 */
[----:B------:R-:W-:Y:S01]  /*05c0*/  IMAD.WIDE R28, R25, 0x8, R8 ;  /* 0x00000008191c7825 */ /* 0x000fe200078e0208 */
[----:B--2---:R-:W-:-:S02]  /*05d0*/  DFMA R20, R14, R20, R16 ;  /* 0x000000140e14722b */ /* 0x004fc40000000010 */
[----:B------:R-:W2:Y:S04]  /*05e0*/  LDG.E.64 R14, desc[UR6][R10.64+0x300] ;  /* 0x000300060a0e7981 */ /* 0x000ea8000c1e1b00 */
[----:B------:R-:W2:Y:S04]  /*05f0*/  LDG.E.64 R16, desc[UR6][R28.64] ;  /* 0x000000061c107981 */ /* 0x000ea8000c1e1b00 */
[----:B------:R-:W5:Y:S01]  /*0600*/  LDG.E R25, desc[UR6][R26.64+0x280] ;  /* 0x000280061a197981 */ /* 0x000f62000c1e1900 */
[----:B---3--:R-:W-:Y:S01]  /*0610*/  DFMA R18, R12, R18, R20 ;  /* 0x000000120c12722b */ /* 0x008fe20000000014 */
[----:B----4-:R-:W-:-:S02]  /*0620*/  IMAD.WIDE R20, R23, 0x8, R8 ;  /* 0x0000000817147825 */ /* 0x010fc400078e0208 */
[----:B------:R-:W3:Y:S04]  /*0630*/  LDG.E.64 R12, desc[UR6][R10.64+0x400] ;  /* 0x000400060a0c7981 */ /* 0x000ee8000c1e1b00 */
[----:B------:R-:W4:Y:S04]  /*0640*/  LDG.E R23, desc[UR6][R26.64+0x300] ;  /* 0x000300061a177981 */ /* 0x000f28000c1e1900 */
[----:B------:R-:W3:Y:S01]  /*0650*/  LDG.E.64 R20, desc[UR6][R20.64] ;  /* 0x0000000614147981 */ /* 0x000ee2000c1e1b00 */
[----:B--2---:R-:W-:Y:S01]  /*0660*/  DFMA R16, R14, R16, R18 ;  /* 0x000000100e10722b */ /* 0x004fe20000000012 */
[----:B-----5:R-:W-:-:S02]  /*0670*/  IMAD.WIDE R18, R25, 0x8, R8 ;  /* 0x0000000819127825 */ /* 0x020fc400078e0208 */
[----:B------:R-:W2:Y:S04]  /*0680*/  LDG.E.64 R14, desc[UR6][R10.64+0x500] ;  /* 0x000500060a0e7981 */ /* 0x000ea8000c1e1b00 */
[----:B------:R-:W5:Y:S04]  /*0690*/  LDG.E R25, desc[UR6][R26.64+0x380] ;  /* 0x000380061a197981 */ /* 0x000f68000c1e1900 */
[----:B------:R-:W2:Y:S01]  /*06a0*/  LDG.E.64 R18, desc[UR6][R18.64] ;  /* 0x0000000612127981 */ /* 0x000ea2000c1e1b00 */
[----:B----4-:R-:W-:-:S03]  /*06b0*/  IMAD.WIDE R28, R23, 0x8, R8 ;  /* 0x00000008171c7825 */ /* 0x010fc600078e0208 */
[----:B------:R-:W4:Y:S01]  /*06c0*/  LDG.E R23, desc[UR6][R26.64+0x400] ;  /* 0x000400061a177981 */ /* 0x000f22000c1e1900 */
[----:B---3--:R-:W-:-:S03]  /*06d0*/  DFMA R20, R12, R20, R16 ;  /* 0x000000140c14722b */ /* 0x008fc60000000010 */
[----:B------:R-:W3:Y:S04]  /*06e0*/  LDG.E.64 R16, desc[UR6][R28.64] ;  /* 0x000000061c107981 */ /* 0x000ee8000c1e1b00 */
[----:B------:R-:W3:Y:S01]  /*06f0*/  LDG.E.64 R12, desc[UR6][R10.64+0x600] ;  /* 0x000600060a0c7981 */ /* 0x000ee2000c1e1b00 */
[----:B--2---:R-:W-:Y:S01]  /*0700*/  DFMA R18, R14, R18, R20 ;  /* 0x000000120e12722b */ /* 0x004fe20000000014 */
[--C-:B-----5:R-:W-:Y:S02]  /*0710*/  IMAD.WIDE R20, R25, 0x8, R8.reuse ;  /* 0x0000000819147825 */ /* 0x120fe400078e0208 */
[----:B------:R-:W2:Y:S04]  /*0720*/  LDG.E.64 R14, desc[UR6][R10.64+0x700] ;  /* 0x000700060a0e7981 */ /* 0x000ea8000c1e1b00 */
[----:B------:R-:W5:Y:S04]  /*0730*/  LDG.E R25, desc[UR6][R26.64+0x480] ;  /* 0x000480061a197981 */ /* 0x000f68000c1e1900 */
[----:B------:R-:W2:Y:S01]  /*0740*/  LDG.E.64 R20, desc[UR6][R20.64] ;  /* 0x0000000614147981 */ /* 0x000ea2000c1e1b00 */
[----:B---3--:R-:W-:Y:S01]  /*0750*/  DFMA R16, R12, R16, R18 ;  /* 0x000000100c10722b */ /* 0x008fe20000000012 */
[----:B----4-:R-:W-:-:S02]  /*0760*/  IMAD.WIDE R18, R23, 0x8, R8 ;  /* 0x0000000817127825 */ /* 0x010fc400078e0208 */
[----:B------:R-:W3:Y:S04]  /*0770*/  LDG.E.64 R12, desc[UR6][R10.64+0x800] ;  /* 0x000800060a0c7981 */ /* 0x000ee8000c1e1b00 */
[----:B------:R-:W4:Y:S04]  /*0780*/  LDG.E R23, desc[UR6][R26.64+0x500] ;  /* 0x000500061a177981 */ /* 0x000f28000c1e1900 */
[----:B------:R-:W3:Y:S01]  /*0790*/  LDG.E.64 R18, desc[UR6][R18.64] ;  /* 0x0000000612127981 */ /* 0x000ee2000c1e1b00 */
[----:B-----5:R-:W-:-:S03]  /*07a0*/  IMAD.WIDE R28, R25, 0x8, R8 ;  /* 0x00000008191c7825 */ /* 0x020fc600078e0208 */
[----:B------:R-:W5:Y:S01]  /*07b0*/  LDG.E R25, desc[UR6][R26.64+0x580] ;  /* 0x000580061a197981 */ /* 0x000f62000c1e1900 */
[----:B--2---:R-:W-:-:S03]  /*07c0*/  DFMA R20, R14, R20, R16 ;  /* 0x000000140e14722b */ /* 0x004fc60000000010 */
        /* <DEDUP_REMOVED lines=18> */
[----:B--2---:R-:W-:Y:S01]  /*08f0*/  DFMA R16, R18, R16, R20 ;  /* 0x000000101210722b */ /* 0x004fe20000000014 */
[----:B------:R-:W-:-:S02]  /*0900*/  IMAD.WIDE R20, R29, 0x8, R8 ;  /* 0x000000081d147825 */ /* 0x000fc400078e0208 */
[----:B------:R-:W2:Y:S04]  /*0910*/  LDG.E.64 R18, desc[UR6][R10.64+0xd00] ;  /* 0x000d00060a127981 */ /* 0x000ea8000c1e1b00 */
[----:B------:R-:W2:Y:S01]  /*0920*/  LDG.E.64 R20, desc[UR6][R20.64] ;  /* 0x0000000614147981 */ /* 0x000ea2000c1e1b00 */
[--C-:B----4-:R-:W-:Y:S01]  /*0930*/  IMAD.WIDE R22, R23, 0x8, R8.reuse ;  /* 0x0000000817167825 */ /* 0x110fe200078e0208 */
[----:B---3--:R-:W-:Y:S02]  /*0940*/  DFMA R16, R14, R12, R16 ;  /* 0x0000000c0e10722b */ /* 0x008fe40000000010 */
[----:B------:R-:W3:Y:S01]  /*0950*/  LDG.E.64 R14, desc[UR6][R10.64+0xe00] ;  /* 0x000e00060a0e7981 */ /* 0x000ee2000c1e1b00 */
[----:B-----5:R-:W-:-:S03]  /*0960*/  IMAD.WIDE R8, R25, 0x8, R8 ;  /* 0x0000000819087825 */ /* 0x020fc600078e0208 */
[----:B------:R-:W3:Y:S04]  /*0970*/  LDG.E.64 R22, desc[UR6][R22.64] ;  /* 0x0000000616167981 */ /* 0x000ee8000c1e1b00 */
[----:B------:R-:W4:Y:S04]  /*0980*/  LDG.E.64 R12, desc[UR6][R10.64+0xf00] ;  /* 0x000f00060a0c7981 */ /* 0x000f28000c1e1b00 */
[----:B------:R-:W4:Y:S01]  /*0990*/  LDG.E.64 R8, desc[UR6][R8.64] ;  /* 0x0000000608087981 */ /* 0x000f22000c1e1b00 */
[----:B------:R-:W-:Y:S01]  /*09a0*/  IADD3 R7, PT, PT, R7, 0x10, RZ ;  /* 0x0000001007077810 */ /* 0x000fe20007ffe0ff */
[----:B--2---:R-:W-:-:S03]  /*09b0*/  DFMA R16, R18, R20, R16 ;  /* 0x000000141210722b */ /* 0x004fc60000000010 */
[----:B------:R-:W-:Y:S02]  /*09c0*/  ISETP.NE.AND P0, PT, R7, RZ, PT ;  /* 0x000000ff0700720c */ /* 0x000fe40003f05270 */
[----:B------:R-:W-:Y:S02]  /*09d0*/  IADD3 R6, PT, PT, R6, 0x200, RZ ;  /* 0x0000020006067810 */ /* 0x000fe40007ffe0ff */
[----:B------:R-:W-:Y:S01]  /*09e0*/  IADD3 R5, PT, PT, R5, 0x200, RZ ;  /* 0x0000020005057810 */ /* 0x000fe20007ffe0ff */
[----:B---3--:R-:W-:-:S08]  /*09f0*/  DFMA R14, R14, R22, R16 ;  /* 0x000000160e0e722b */ /* 0x008fd00000000010 */
[----:B----4-:R-:W-:Y:S01]  /*0a00*/  DFMA R18, R12, R8, R14 ;  /* 0x000000080c12722b */ /* 0x010fe2000000000e */
[----:B------:R-:W-:Y:S10]  /*0a10*/  @P0 BRA `(.L_x_11) ;  /* 0xfffffff800980947 */ /* 0x000ff4000383ffff */
[----:B------:R-:W-:Y:S05]  /*0a20*/  BSYNC.RECONVERGENT B2 ;  /* 0x0000000000027941 */ /* 0x000fea0003800200 */
.L_x_10:
[----:B------:R-:W-:-:S07]  /*0a30*/  IADD3 R5, PT, PT, R6, 0x20, RZ ;  /* 0x0000002006057810 */ /* 0x000fce0007ffe0ff */
.L_x_9:
[----:B------:R-:W-:Y:S05]  /*0a40*/  BSYNC.RECONVERGENT B1 ;  /* 0x0000000000017941 */ /* 0x000fea0003800200 */
.L_x_8:
[----:B------:R-:W-:-:S13]  /*0a50*/  LOP3.LUT P0, R6, R24, 0xf, RZ, 0xc0, !PT ;  /* 0x0000000f18067812 */ /* 0x000fda000780c0ff */
[----:B------:R-:W-:Y:S05]  /*0a60*/  @!P0 BRA `(.L_x_7) ;  /* 0x0000000400b08947 */ /* 0x000fea0003800000 */
[----:B------:R-:W-:Y:S01]  /*0a70*/  ISETP.GE.U32.AND P0, PT, R6, 0x8, PT ;  /* 0x000000080600780c */ /* 0x000fe20003f06070 */
[----:B------:R-:W-:-:S12]  /*0a80*/  BSSY.RECONVERGENT B1, `(.L_x_12) ;  /* 0x0000030000017945 */ /* 0x000fd80003800200 */
[----:B------:R-:W-:Y:S05]  /*0a90*/  @!P0 BRA `(.L_x_13) ;  /* 0x0000000000b88947 */ /* 0x000fea0003800000 */
        /* <DEDUP_REMOVED lines=9> */
[----:B------:R-:W4:Y:S04]  /*0b30*/  LDG.E.64 R12, desc[UR6][R6.64+0x100] ;  /* 0x00010006060c7981 */ /* 0x000f28000c1e1b00 */
[----:B------:R-:W4:Y:S01]  /*0b40*/  LDG.E R25, desc[UR6][R10.64+0x180] ;  /* 0x000180060a197981 */ /* 0x000f22000c1e1900 */
[----:B--2---:R-:W-:-:S05]  /*0b50*/  IMAD.WIDE R28, R29, 0x8, R8 ;  /* 0x000000081d1c7825 */ /* 0x004fca00078e0208 */
[----:B------:R-:W5:Y:S01]  /*0b60*/  LDG.E.64 R14, desc[UR6][R28.64] ;  /* 0x000000061c0e7981 */ /* 0x000f62000c1e1b00 */
[----:B---3--:R-:W-:-:S05]  /*0b70*/  IMAD.WIDE R26, R27, 0x8, R8 ;  /* 0x000000081b1a7825 */ /* 0x008fca00078e0208 */
[----:B------:R-:W2:Y:S04]  /*0b80*/  LDG.E.64 R20, desc[UR6][R26.64] ;  /* 0x000000061a147981 */ /* 0x000ea8000c1e1b00 */
[----:B------:R-:W3:Y:S04]  /*0b90*/  LDG.E R29, desc[UR6][R10.64+0x380] ;  /* 0x000380060a1d7981 */ /* 0x000ee8000c1e1900 */
[----:B------:R-:W3:Y:S01]  /*0ba0*/  LDG.E R27, desc[UR6][R10.64+0x300] ;  /* 0x000300060a1b7981 */ /* 0x000ee2000c1e1900 */
[----:B-----5:R-:W-:Y:S01]  /*0bb0*/  DFMA R14, R16, R14, R18 ;  /* 0x0000000e100e722b */ /* 0x020fe20000000012 */
[----:B----4-:R-:W-:-:S02]  /*0bc0*/  IMAD.WIDE R18, R23, 0x8, R8 ;  /* 0x0000000817127825 */ /* 0x010fc400078e0208 */
[----:B------:R-:W4:Y:S04]  /*0bd0*/  LDG.E.64 R16, desc[UR6][R6.64+0x200] ;  /* 0x0002000606107981 */ /* 0x000f28000c1e1b00 */
[----:B------:R-:W5:Y:S01]  /*0be0*/  LDG.E R23, desc[UR6][R10.64+0x200] ;  /* 0x000200060a177981 */ /* 0x000f62000c1e1900 */
[----:B--2---:R-:W-:-:S03]  /*0bf0*/  DFMA R20, R12, R20, R14 ;  /* 0x000000140c14722b */ /* 0x004fc6000000000e */
[----:B------:R-:W4:Y:S01]  /*0c00*/  LDG.E.64 R18, desc[UR6][R18.64] ;  /* 0x0000000612127981 */ /* 0x000f22000c1e1b00 */
[----:B------:R-:W-:-:S03]  /*0c10*/  IMAD.WIDE R12, R25, 0x8, R8 ;  /* 0x00000008190c7825 */ /* 0x000fc600078e0208 */
[----:B------:R-:W2:Y:S04]  /*0c20*/  LDG.E R25, desc[UR6][R10.64+0x280] ;  /* 0x000280060a197981 */ /* 0x000ea8000c1e1900 */
[----:B------:R-:W3:Y:S04]  /*0c30*/  LDG.E.64 R14, desc[UR6][R6.64+0x300] ;  /* 0x00030006060e7981 */ /* 0x000ee8000c1e1b00 */
[----:B------:R-:W3:Y:S04]  /*0c40*/  LDG.E.64 R12, desc[UR6][R12.64] ;  /* 0x000000060c0c7981 */ /* 0x000ee8000c1e1b00 */
[----:B------:R-:W3:Y:S01]  /*0c50*/  LDG.E.64 R10, desc[UR6][R6.64+0x600] ;  /* 0x00060006060a7981 */ /* 0x000ee2000c1e1b00 */
[----:B-----5:R-:W-:Y:S01]  /*0c60*/  IMAD.WIDE R22, R23, 0x8, R8 ;  /* 0x0000000817167825 */ /* 0x020fe200078e0208 */
[----:B----4-:R-:W-:-:S02]  /*0c70*/  DFMA R18, R16, R18, R20 ;  /* 0x000000121012722b */ /* 0x010fc40000000014 */
[----:B------:R-:W4:Y:S01]  /*0c80*/  LDG.E.64 R16, desc[UR6][R6.64+0x400] ;  /* 0x0004000606107981 */ /* 0x000f22000c1e1b00 */
[----:B--2---:R-:W-:-:S03]  /*0c90*/  IMAD.WIDE R20, R25, 0x8, R8 ;  /* 0x0000000819147825 */ /* 0x004fc600078e0208 */
[----:B------:R-:W4:Y:S04]  /*0ca0*/  LDG.E.64 R22, desc[UR6][R22.64] ;  /* 0x0000000616167981 */ /* 0x000f28000c1e1b00 */
[----:B------:R-:W2:Y:S01]  /*0cb0*/  LDG.E.64 R20, desc[UR6][R20.64] ;  /* 0x0000000614147981 */ /* 0x000ea2000c1e1b00 */
[----:B---3--:R-:W-:-:S03]  /*0cc0*/  DFMA R14, R14, R12, R18 ;  /* 0x0000000c0e0e722b */ /* 0x008fc60000000012 */
[----:B------:R-:W2:Y:S01]  /*0cd0*/  LDG.E.64 R12, desc[UR6][R6.64+0x500] ;  /* 0x00050006060c7981 */ /* 0x000ea2000c1e1b00 */
[----:B------:R-:W-:-:S03]  /*0ce0*/  IMAD.WIDE R18, R27, 0x8, R8 ;  /* 0x000000081b127825 */ /* 0x000fc600078e0208 */
[----:B------:R-:W3:Y:S01]  /*0cf0*/  LDG.E.64 R26, desc[UR6][R6.64+0x700] ;  /* 0x00070006061a7981 */ /* 0x000ee2000c1e1b00 */
[----:B------:R-:W-:-:S03]  /*0d00*/  IMAD.WIDE R8, R29, 0x8, R8 ;  /* 0x000000081d087825 */ /* 0x000fc600078e0208 */
[----:B------:R-:W5:Y:S04]  /*0d10*/  LDG.E.64 R18, desc[UR6][R18.64] ;  /* 0x0000000612127981 */ /* 0x000f68000c1e1b00 */
[----:B------:R-:W3:Y:S01]  /*0d20*/  LDG.E.64 R8, desc[UR6][R8.64] ;  /* 0x0000000608087981 */ /* 0x000ee2000c1e1b00 */
[----:B------:R-:W-:Y:S01]  /*0d30*/  IADD3 R5, PT, PT, R5, 0x100, RZ ;  /* 0x0000010005057810 */ /* 0x000fe20007ffe0ff */
[----:B----4-:R-:W-:-:S08]  /*0d40*/  DFMA R14, R16, R22, R14 ;  /* 0x00000016100e722b */ /* 0x010fd0000000000e */
[----:B--2---:R-:W-:-:S08]  /*0d50*/  DFMA R12, R12, R20, R14 ;  /* 0x000000140c0c722b */ /* 0x004fd0000000000e */
[----:B-----5:R-:W-:-:S08]  /*0d60*/  DFMA R10, R10, R18, R12 ;  /* 0x000000120a0a722b */ /* 0x020fd0000000000c */
[----:B---3--:R-:W-:-:S11]  /*0d70*/  DFMA R18, R26, R8, R10 ;  /* 0x000000081a12722b */ /* 0x008fd6000000000a */
.L_x_13:
[----:B------:R-:W-:Y:S05]  /*0d80*/  BSYNC.RECONVERGENT B1 ;  /* 0x0000000000017941 */ /* 0x000fea0003800200 */
.L_x_12:
[----:B------:R-:W-:-:S13]  /*0d90*/  LOP3.LUT P0, R6, R24, 0x7, RZ, 0xc0, !PT ;  /* 0x0000000718067812 */ /* 0x000fda000780c0ff */
[----:B------:R-:W-:Y:S05]  /*0da0*/  @!P0 BRA `(.L_x_7) ;  /* 0x0000000000e08947 */ /* 0x000fea0003800000 */
[----:B------:R-:W-:Y:S01]  /*0db0*/  ISETP.GE.U32.AND P0, PT, R6, 0x4, PT ;  /* 0x000000040600780c */ /* 0x000fe20003f06070 */
[----:B------:R-:W-:Y:S01]  /*0dc0*/  BSSY.RECONVERGENT B1, `(.L_x_14) ;  /* 0x000001e000017945 */ /* 0x000fe20003800200 */
[----:B------:R-:W-:-:S04]  /*0dd0*/  LOP3.LUT R26, R24, 0x3, RZ, 0xc0, !PT ;  /* 0x00000003181a7812 */ /* 0x000fc800078ec0ff */
[----:B------:R-:W-:-:S07]  /*0de0*/  ISETP.NE.AND P1, PT, R26, RZ, PT ;  /* 0x000000ff1a00720c */ /* 0x000fce0003f25270 */
[----:B------:R-:W-:Y:S06]  /*0df0*/  @!P0 BRA `(.L_x_15) ;  /* 0x0000000000688947 */ /* 0x000fec0003800000 */
[----:B------:R-:W0:Y:S08]  /*0e00*/  LDC.64 R6, c[0x0][0x390] ;  /* 0x0000e400ff067b82 */ /* 0x000e300000000a00 */
[----:B------:R-:W1:Y:S08]  /*0e10*/  LDC.64 R20, c[0x0][0x3a0] ;  /* 0x0000e800ff147b82 */ /* 0x000e700000000a00 */
[----:B------:R-:W2:Y:S01]  /*0e20*/  LDC.64 R24, c[0x0][0x398] ;  /* 0x0000e600ff187b82 */ /* 0x000ea20000000a00 */
[----:B0-----:R-:W-:-:S05]  /*0e30*/  IMAD.WIDE R16, R5, 0x4, R6 ;  /* 0x0000000405107825 */ /* 0x001fca00078e0206 */
[----:B------:R-:W1:Y:S04]  /*0e40*/  LDG.E R9, desc[UR6][R16.64] ;  /* 0x0000000610097981 */ /* 0x000e68000c1e1900 */
[----:B------:R-:W3:Y:S04]  /*0e50*/  LDG.E R13, desc[UR6][R16.64+0x80] ;  /* 0x00008006100d7981 */ /* 0x000ee8000c1e1900 */
[----:B------:R-:W4:Y:S04]  /*0e60*/  LDG.E R15, desc[UR6][R16.64+0x100] ;  /* 0x00010006100f7981 */ /* 0x000f28000c1e1900 */
[----:B------:R-:W5:Y:S01]  /*0e70*/  LDG.E R23, desc[UR6][R16.64+0x180] ;  /* 0x0001800610177981 */ /* 0x000f62000c1e1900 */
[----:B--2---:R-:W-:-:S05]  /*0e80*/  IMAD.WIDE R24, R5, 0x8, R24 ;  /* 0x0000000805187825 */ /* 0x004fca00078e0218 */
[----:B------:R-:W2:Y:S04]  /*0e90*/  LDG.E.64 R6, desc[UR6][R24.64] ;  /* 0x0000000618067981 */ /* 0x000ea8000c1e1b00 */
[----:B------:R-:W2:Y:S04]  /*0ea0*/  LDG.E.64 R10, desc[UR6][R24.64+0x100] ;  /* 0x00010006180a7981 */ /* 0x000ea8000c1e1b00 */
[----:B------:R-:W2:Y:S01]  /*0eb0*/  LDG.E.64 R16, desc[UR6][R24.64+0x200] ;  /* 0x0002000618107981 */ /* 0x000ea2000c1e1b00 */
[----:B-1----:R-:W-:-:S04]  /*0ec0*/  IMAD.WIDE R8, R9, 0x8, R20 ;  /* 0x0000000809087825 */ /* 0x002fc800078e0214 */
[--C-:B---3--:R-:W-:Y:S02]  /*0ed0*/  IMAD.WIDE R12, R13, 0x8, R20.reuse ;  /* 0x000000080d0c7825 */ /* 0x108fe400078e0214 */
[----:B------:R-:W2:Y:S02]  /*0ee0*/  LDG.E.64 R8, desc[UR6][R8.64] ;  /* 0x0000000608087981 */ /* 0x000ea4000c1e1b00 */
[--C-:B----4-:R-:W-:Y:S02]  /*0ef0*/  IMAD.WIDE R14, R15, 0x8, R20.reuse ;  /* 0x000000080f0e7825 */ /* 0x110fe400078e0214 */
[----:B------:R-:W3:Y:S02]  /*0f00*/  LDG.E.64 R12, desc[UR6][R12.64] ;  /* 0x000000060c0c7981 */ /* 0x000ee4000c1e1b00 */
[----:B-----5:R-:W-:Y:S02]  /*0f10*/  IMAD.WIDE R20, R23, 0x8, R20 ;  /* 0x0000000817147825 */ /* 0x020fe400078e0214 */
[----:B------:R-:W4:Y:S04]  /*0f20*/  LDG.E.64 R14, desc[UR6][R14.64] ;  /* 0x000000060e0e7981 */ /* 0x000f28000c1e1b00 */
[----:B------:R-:W5:Y:S04]  /*0f30*/  LDG.E.64 R22, desc[UR6][R24.64+0x300] ;  /* 0x0003000618167981 */ /* 0x000f68000c1e1b00 */
[----:B------:R-:W5:Y:S01]  /*0f40*/  LDG.E.64 R20, desc[UR6][R20.64] ;  /* 0x0000000614147981 */ /* 0x000f62000c1e1b00 */
[----:B------:R-:W-:Y:S01]  /*0f50*/  IADD3 R5, PT, PT, R5, 0x80, RZ ;  /* 0x0000008005057810 */ /* 0x000fe20007ffe0ff */
[----:B--2---:R-:W-:-:S08]  /*0f60*/  DFMA R6, R6, R8, R18 ;  /* 0x000000080606722b */ /* 0x004fd00000000012 */
[----:B---3--:R-:W-:-:S08]  /*0f70*/  DFMA R6, R10, R12, R6 ;  /* 0x0000000c0a06722b */ /* 0x008fd00000000006 */
[----:B----4-:R-:W-:-:S08]  /*0f80*/  DFMA R6, R16, R14, R6 ;  /* 0x0000000e1006722b */ /* 0x010fd00000000006 */
[----:B-----5:R-:W-:-:S11]  /*0f90*/  DFMA R18, R22, R20, R6 ;  /* 0x000000141612722b */ /* 0x020fd60000000006 */
.L_x_15:
[----:B------:R-:W-:Y:S05]  /*0fa0*/  BSYNC.RECONVERGENT B1 ;  /* 0x0000000000017941 */ /* 0x000fea0003800200 */
.L_x_14:
[----:B------:R-:W-:Y:S05]  /*0fb0*/  @!P1 BRA `(.L_x_7) ;  /* 0x00000000005c9947 */ /* 0x000fea0003800000 */
[----:B------:R-:W0:Y:S08]  /*0fc0*/  LDC.64 R10, c[0x0][0x390] ;  /* 0x0000e400ff0a7b82 */ /* 0x000e300000000a00 */
[----:B------:R-:W1:Y:S08]  /*0fd0*/  LDC.64 R6, c[0x0][0x3a0] ;  /* 0x0000e800ff067b82 */ /* 0x000e700000000a00 */
[----:B------:R-:W2:Y:S01]  /*0fe0*/  LDC.64 R8, c[0x0][0x398] ;  /* 0x0000e600ff087b82 */ /* 0x000ea20000000a00 */
[----:B0-----:R-:W-:-:S05]  /*0ff0*/  IMAD.WIDE R10, R5, 0x4, R10 ;  /* 0x00000004050a7825 */ /* 0x001fca00078e020a */
[----:B------:R-:W1:Y:S01]  /*1000*/  LDG.E R15, desc[UR6][R10.64] ;  /* 0x000000060a0f7981 */ /* 0x000e62000c1e1900 */
[----:B--2---:R-:W-:-:S05]  /*1010*/  IMAD.WIDE R8, R5, 0x8, R8 ;  /* 0x0000000805087825 */ /* 0x004fca00078e0208 */
[----:B------:R-:W2:Y:S01]  /*1020*/  LDG.E.64 R12, desc[UR6][R8.64] ;  /* 0x00000006080c7981 */ /* 0x000ea2000c1e1b00 */
[----:B-1----:R-:W-:-:S06]  /*1030*/  IMAD.WIDE R14, R15, 0x8, R6 ;  /* 0x000000080f0e7825 */ /* 0x002fcc00078e0206 */
[----:B------:R-:W2:Y:S01]  /*1040*/  LDG.E.64 R14, desc[UR6][R14.64] ;  /* 0x000000060e0e7981 */ /* 0x000ea2000c1e1b00 */
[----:B------:R-:W-:Y:S01]  /*1050*/  ISETP.NE.AND P0, PT, R26, 0x1, PT ;  /* 0x000000011a00780c */ /* 0x000fe20003f05270 */
[----:B--2---:R-:W-:-:S12]  /*1060*/  DFMA R18, R12, R14, R18 ;  /* 0x0000000e0c12722b */ /* 0x004fd80000000012 */
[----:B------:R-:W-:Y:S05]  /*1070*/  @!P0 BRA `(.L_x_7) ;  /* 0x00000000002c8947 */ /* 0x000fea0003800000 */
[----:B------:R-:W-:Y:S01]  /*1080*/  ISETP.NE.AND P0, PT, R26, 0x2, PT ;  /* 0x000000021a00780c */ /* 0x000fe20003f05270 */
[----:B------:R-:W2:Y:S04]  /*1090*/  LDG.E R15, desc[UR6][R10.64+0x80] ;  /* 0x000080060a0f7981 */ /* 0x000ea8000c1e1900 */
[----:B------:R-:W3:Y:S08]  /*10a0*/  LDG.E.64 R12, desc[UR6][R8.64+0x100] ;  /* 0x00010006080c7981 */ /* 0x000ef0000c1e1b00 */
[----:B------:R-:W4:Y:S01]  /*10b0*/  @P0 LDG.E R17, desc[UR6][R10.64+0x100] ;  /* 0x000100060a110981 */ /* 0x000f22000c1e1900 */
[----:B--2---:R-:W-:-:S06]  /*10c0*/  IMAD.WIDE R14, R15, 0x8, R6 ;  /* 0x000000080f0e7825 */ /* 0x004fcc00078e0206 */
[----:B------:R-:W3:Y:S01]  /*10d0*/  LDG.E.64 R14, desc[UR6][R14.64] ;  /* 0x000000060e0e7981 */ /* 0x000ee2000c1e1b00 */
[----:B----4-:R-:W-:-:S03]  /*10e0*/  @P0 IMAD.WIDE R16, R17, 0x8, R6 ;  /* 0x0000000811100825 */ /* 0x010fc600078e0206 */
[----:B------:R-:W2:Y:S04]  /*10f0*/  @P0 LDG.E.64 R6, desc[UR6][R8.64+0x200] ;  /* 0x0002000608060981 */ /* 0x000ea8000c1e1b00 */
[----:B------:R-:W2:Y:S01]  /*1100*/  @P0 LDG.E.64 R16, desc[UR6][R16.64] ;  /* 0x0000000610100981 */ /* 0x000ea2000c1e1b00 */
[----:B---3--:R-:W-:-:S08]  /*1110*/  DFMA R18, R12, R14, R18 ;  /* 0x0000000e0c12722b */ /* 0x008fd00000000012 */
[----:B--2---:R-:W-:-:S11]  /*1120*/  @P0 DFMA R18, R6, R16, R18 ;  /* 0x000000100612022b */ /* 0x004fd60000000012 */
.L_x_7:
[----:B------:R-:W-:Y:S05]  /*1130*/  BSYNC.RECONVERGENT B0 ;  /* 0x0000000000007941 */ /* 0x000fea0003800200 */
.L_x_6:
[----:B------:R-:W-:Y:S01]  /*1140*/  SHFL.DOWN PT, R7, R19, 0x10, 0x1f ;  /* 0x0a001f0013077f89 */ /* 0x000fe200000e0000 */
[----:B------:R-:W-:Y:S01]  /*1150*/  ISETP.NE.AND P0, PT, R0, RZ, PT ;  /* 0x000000ff0000720c */ /* 0x000fe20003f05270 */
[----:B------:R-:W-:Y:S02]  /*1160*/  BSSY.RECONVERGENT B0, `(.L_x_16) ;  /* 0x000001f000007945 */ /* 0x000fe40003800200 */
[----:B------:R-:W0:Y:S02]  /*1170*/  SHFL.DOWN PT, R6, R18, 0x10, 0x1f ;  /* 0x0a001f0012067f89 */ /* 0x000e2400000e0000 */
[----:B0-----:R-:W-:-:S07]  /*1180*/  DADD R6, R6, R18 ;  /* 0x0000000006067229 */ /* 0x001fce0000000012 */
[----:B------:R-:W-:Y:S04]  /*1190*/  SHFL.DOWN PT, R9, R7, 0x8, 0x1f ;  /* 0x09001f0007097f89 */ /* 0x000fe800000e0000 */
        /* <DEDUP_REMOVED lines=10> */
[----:B0-----:R-:W-:Y:S01]  /*1240*/  DADD R14, R12, R14 ;  /* 0x000000000c0e7229 */ /* 0x001fe2000000000e */
[----:B------:R-:W-:Y:S10]  /*1250*/  @P0 BRA `(.L_x_17) ;  /* 0x00000000003c0947 */ /* 0x000ff40003800000 */
[----:B------:R-:W0:Y:S01]  /*1260*/  S2R R11, SR_LANEID ;  /* 0x00000000000b7919 */ /* 0x000e220000000000 */
[----:B------:R-:W-:Y:S01]  /*1270*/  VOTEU.ANY UR5, UPT, PT ;  /* 0x0000000000057886 */ /* 0x000fe200038e0100 */
[----:B------:R-:W1:Y:S01]  /*1280*/  LDC.64 R6, c[0x0][0x3b0] ;  /* 0x0000ec00ff067b82 */ /* 0x000e620000000a00 */
[----:B------:R-:W0:Y:S07]  /*1290*/  FLO.U32 R10, UR5 ;  /* 0x00000005000a7d00 */ /* 0x000e2e00080e0000 */
[----:B------:R-:W2:Y:S01]  /*12a0*/  LDC.64 R8, c[0x0][0x380] ;  /* 0x0000e000ff087b82 */ /* 0x000ea20000000a00 */
[----:B------:R-:W2:Y:S01]  /*12b0*/  POPC R5, UR5 ;  /* 0x0000000500057d09 */ /* 0x000ea20008000000 */
[----:B-1----:R-:W-:-:S05]  /*12c0*/  IMAD.WIDE R6, R3, 0x8, R6 ;  /* 0x0000000803067825 */ /* 0x002fca00078e0206 */
[----:B------:R-:W-:Y:S01]  /*12d0*/  STG.E.64 desc[UR6][R6.64], R14 ;  /* 0x0000000e06007986 */ /* 0x000fe2000c101b06 */
[----:B0-----:R-:W-:-:S13]  /*12e0*/  ISETP.EQ.U32.AND P0, PT, R10, R11, PT ;  /* 0x0000000b0a00720c */ /* 0x001fda0003f02070 */
[----:B--2---:R-:W2:Y:S01]  /*12f0*/  @P0 ATOMG.E.ADD.STRONG.GPU PT, R5, desc[UR6][R8.64], R5 ;  /* 0x80000005080509a8 */ /* 0x004ea200081ef106 */
[----:B------:R-:W0:Y:S02]  /*1300*/  S2R R11, SR_LTMASK ;  /* 0x00000000000b7919 */ /* 0x000e240000003900 */
[----:B0-----:R-:W-:-:S04]  /*1310*/  LOP3.LUT R11, R11, UR5, RZ, 0xc0, !PT ;  /* 0x000000050b0b7c12 */ /* 0x001fc8000f8ec0ff */
[----:B------:R-:W0:Y:S01]  /*1320*/  POPC R12, R11 ;  /* 0x0000000b000c7309 */ /* 0x000e220000000000 */
[----:B--2---:R-:W0:Y:S02]  /*1330*/  SHFL.IDX PT, R3, R5, R10, 0x1f ;  /* 0x00001f0a05037589 */ /* 0x004e2400000e0000 */
[----:B0-----:R-:W-:-:S07]  /*1340*/  IADD3 R3, PT, PT, R3, R12, RZ ;  /* 0x0000000c03037210 */ /* 0x001fce0007ffe0ff */
.L_x_17:
[----:B------:R-:W-:Y:S05]  /*1350*/  BSYNC.RECONVERGENT B0 ;  /* 0x0000000000007941 */ /* 0x000fea0003800200 */
.L_x_16:
[----:B------:R-:W0:Y:S01]  /*1360*/  SHFL.IDX PT, R3, R3, RZ, 0x1f ;  /* 0x00001fff03037589 */ /* 0x000e2200000e0000 */
[----:B------:R-:W0:Y:S02]  /*1370*/  LDCU UR5, c[0x0][0x3b8] ;  /* 0x00007700ff0577ac */ /* 0x000e240008000800 */
[----:B0-----:R-:W-:-:S13]  /*1380*/  ISETP.GE.AND P0, PT, R3, UR5, PT ;  /* 0x0000000503007c0c */ /* 0x001fda000bf06270 */
[----:B------:R-:W-:Y:S05]  /*1390*/  @!P0 BRA `(.L_x_18) ;  /* 0xffffffec00908947 */ /* 0x000fea000383ffff */
[----:B------:R-:W-:Y:S05]  /*13a0*/  EXIT ;  /* 0x000000000000794d */ /* 0x000fea0003800000 */
.L_x_19:
[----:B------:R-:W-:-:S00]  /*13b0*/  BRA `(.L_x_19) ;  /* 0xfffffffc00fc7947 */ /* 0x000fc0000383ffff */
[----:B------:R-:W-:-:S00]  /*13c0*/  NOP ;  /* 0x0000000000007918 */ /* 0x000fc00000000000 */
        /* <DEDUP_REMOVED lines=11> */
.L_x_196:


//--------------------- .text._Z17spmv_light_kernelILi8ELi128EEvPiS0_S0_PdS1_iS1_i --------------------------
	.section	.text._Z17spmv_light_kernelILi8ELi128EEvPiS0_S0_PdS1_iS1_i,"ax",@progbits
	.align	128
        .global         _Z17spmv_light_kernelILi8ELi128EEvPiS0_S0_PdS1_iS1_i
        .type           _Z17spmv_light_kernelILi8ELi128EEvPiS0_S0_PdS1_iS1_i,@function
        .size           _Z17spmv_light_kernelILi8ELi128EEvPiS0_S0_PdS1_iS1_i,(.L_x_197 - _Z17spmv_light_kernelILi8ELi128EEvPiS0_S0_PdS1_iS1_i)
        .other          _Z17spmv_light_kernelILi8ELi128EEvPiS0_S0_PdS1_iS1_i,@"STO_CUDA_ENTRY STV_DEFAULT"
_Z17spmv_light_kernelILi8ELi128EEvPiS0_S0_PdS1_iS1_i:
.text._Z17spmv_light_kernelILi8ELi128EEvPiS0_S0_PdS1_iS1_i:
        /* <DEDUP_REMOVED lines=10> */
[----:B------:R-:W2:Y:S01]  /*00a0*/  POPC R4, UR4 ;  /* 0x0000000400047d09 */ /* 0x000ea20008000000 */
[----:B0-----:R-:W-:-:S02]  /*00b0*/  ISETP.EQ.U32.AND P0, PT, R6, R7, PT ;  /* 0x000000070600720c */ /* 0x001fc40003f02070 */
[----:B--2---:R-:W-:-:S11]  /*00c0*/  SHF.L.U32 R7, R4, 0x2, RZ ;  /* 0x0000000204077819 */ /* 0x004fd600000006ff */
[----:B-1----:R-:W2:Y:S01]  /*00d0*/  @P0 ATOMG.E.ADD.STRONG.GPU PT, R3, desc[UR6][R2.64], R7 ;  /* 0x80000007020309a8 */ /* 0x002ea200081ef106 */
[----:B------:R-:W0:Y:S02]  /*00e0*/  S2R R8, SR_LTMASK ;  /* 0x0000000000087919 */ /* 0x000e240000003900 */
[----:B0-----:R-:W-:-:S04]  /*00f0*/  LOP3.LUT R8, R8, UR4, RZ, 0xc0, !PT ;  /* 0x0000000408087c12 */ /* 0x001fc8000f8ec0ff */
[----:B------:R-:W0:Y:S01]  /*0100*/  POPC R9, R8 ;  /* 0x0000000800097309 */ /* 0x000e220000000000 */
[----:B--2---:R-:W0:Y:S02]  /*0110*/  SHFL.IDX PT, R4, R3, R6, 0x1f ;  /* 0x00001f0603047589 */ /* 0x004e2400000e0000 */
[----:B0-----:R-:W-:-:S07]  /*0120*/  IMAD R4, R9, 0x4, R4 ;  /* 0x0000000409047824 */ /* 0x001fce00078e0204 */
.L_x_21:
[----:B------:R-:W-:Y:S05]  /*0130*/  BSYNC.RECONVERGENT B0 ;  /* 0x0000000000007941 */ /* 0x000fea0003800200 */
.L_x_20:
[----:B------:R-:W0:Y:S01]  /*0140*/  SHFL.IDX PT, R3, R4, RZ, 0x1f ;  /* 0x00001fff04037589 */ /* 0x000e2200000e0000 */
[----:B------:R-:W1:Y:S01]  /*0150*/  LDCU UR4, c[0x0][0x3b8] ;  /* 0x00007700ff0477ac */ /* 0x000e620008000800 */
[----:B0-----:R-:W-:-:S04]  /*0160*/  LEA.HI R4, R0, R3, RZ, 0x1d ;  /* 0x0000000300047211 */ /* 0x001fc800078fe8ff */
[----:B-1----:R-:W-:-:S13]  /*0170*/  ISETP.GE.AND P0, PT, R4, UR4, PT ;  /* 0x0000000404007c0c */ /* 0x002fda000bf06270 */
[----:B------:R-:W-:Y:S05]  /*0180*/  @P0 EXIT ;  /* 0x000000000000094d */ /* 0x000fea0003800000 */
[----:B------:R-:W0:Y:S01]  /*0190*/  S2UR UR5, SR_CgaCtaId ;  /* 0x00000000000579c3 */ /* 0x000e220000008800 */
[----:B------:R-:W-:Y:S01]  /*01a0*/  UMOV UR4, 0x400 ;  /* 0x0000040000047882 */ /* 0x000fe20000000000 */
[C---:B------:R-:W-:Y:S02]  /*01b0*/  LOP3.LUT R2, R5.reuse, 0x3f8, RZ, 0xc0, !PT ;  /* 0x000003f805027812 */ /* 0x040fe400078ec0ff */
[----:B------:R-:W-:Y:S01]  /*01c0*/  LOP3.LUT R3, R5, 0x7, RZ, 0xc0, !PT ;  /* 0x0000000705037812 */ /* 0x000fe200078ec0ff */
[----:B0-----:R-:W-:-:S06]  /*01d0*/  ULEA UR4, UR5, UR4, 0x18 ;  /* 0x0000000405047291 */ /* 0x001fcc000f8ec0ff */
[----:B------:R-:W-:-:S05]  /*01e0*/  IADD3 R6, PT, PT, R2, UR4, RZ ;  /* 0x0000000402067c10 */ /* 0x000fca000fffe0ff */
[----:B------:R-:W-:-:S07]  /*01f0*/  IMAD R5, R3, 0x4, R6 ;  /* 0x0000000403057824 */ /* 0x000fce00078e0206 */
.L_x_35:
[----:B------:R-:W-:Y:S01]  /*0200*/  ISETP.GT.U32.AND P0, PT, R3, 0x1, PT ;  /* 0x000000010300780c */ /* 0x000fe20003f04070 */
[----:B------:R-:W-:Y:S05]  /*0210*/  YIELD ;  /* 0x0000000000007946 */ /* 0x000fea0003800000 */
[----:B------:R-:W-:Y:S07]  /*0220*/  BSSY.RECONVERGENT B0, `(.L_x_22) ;  /* 0x0000007000007945 */ /* 0x000fee0003800200 */
[----:B------:R-:W-:Y:S05]  /*0230*/  @P0 BRA `(.L_x_23) ;  /* 0x0000000000140947 */ /* 0x000fea0003800000 */
[----:B------:R-:W0:Y:S01]  /*0240*/  LDC.64 R6, c[0x0][0x388] ;  /* 0x0000e200ff067b82 */ /* 0x000e220000000a00 */
[----:B------:R-:W-:-:S05]  /*0250*/  IADD3 R9, PT, PT, R3, R4, RZ ;  /* 0x0000000403097210 */ /* 0x000fca0007ffe0ff */
[----:B0-----:R-:W-:-:S06]  /*0260*/  IMAD.WIDE R6, R9, 0x4, R6 ;  /* 0x0000000409067825 */ /* 0x001fcc00078e0206 */
[----:B------:R-:W2:Y:S04]  /*0270*/  LDG.E R6, desc[UR6][R6.64] ;  /* 0x0000000606067981 */ /* 0x000ea8000c1e1900 */
[----:B--2---:R0:W-:Y:S02]  /*0280*/  STS [R5], R6 ;  /* 0x0000000605007388 */ /* 0x0041e40000000800 */
.L_x_23:
[----:B------:R-:W-:Y:S05]  /*0290*/  BSYNC.RECONVERGENT B0 ;  /* 0x0000000000007941 */ /* 0x000fea0003800200 */
.L_x_22:
[----:B------:R-:W0:Y:S01]  /*02a0*/  LDS R8, [R2+UR4] ;  /* 0x0000000402087984 */ /* 0x000e220008000800 */
[----:B------:R-:W-:Y:S01]  /*02b0*/  BSSY.RECONVERGENT B0, `(.L_x_24) ;  /* 0x00000d9000007945 */ /* 0x000fe20003800200 */
[----:B------:R-:W-:Y:S02]  /*02c0*/  CS2R R18, SRZ ;  /* 0x0000000000127805 */ /* 0x000fe4000001ff00 */
[----:B------:R-:W1:Y:S01]  /*02d0*/  LDS R7, [R2+UR4+0x4] ;  /* 0x0000040402077984 */ /* 0x000e620008000800 */
[----:B0-----:R-:W-:-:S05]  /*02e0*/  IMAD.IADD R6, R3, 0x1, R8 ;  /* 0x0000000103067824 */ /* 0x001fca00078e0208 */
[----:B-1----:R-:W-:-:S13]  /*02f0*/  ISETP.GE.AND P0, PT, R6, R7, PT ;  /* 0x000000070600720c */ /* 0x002fda0003f06270 */
[----:B------:R-:W-:Y:S05]  /*0300*/  @P0 BRA `(.L_x_25) ;  /* 0x0000000c004c0947 */ /* 0x000fea0003800000 */
[----:B------:R-:W-:Y:S01]  /*0310*/  LOP3.LUT R9, RZ, R3, RZ, 0x33, !PT ;  /* 0x00000003ff097212 */ /* 0x000fe200078e33ff */
[----:B------:R-:W-:Y:S01]  /*0320*/  BSSY.RECONVERGENT B1, `(.L_x_26) ;  /* 0x0000063000017945 */ /* 0x000fe20003800200 */
[----:B------:R-:W-:Y:S02]  /*0330*/  VIADDMNMX R7, R6, 0x8, R7, !PT ;  /* 0x0000000806077846 */ /* 0x000fe40007800107 */
[----:B------:R-:W-:Y:S02]  /*0340*/  CS2R R18, SRZ ;  /* 0x0000000000127805 */ /* 0x000fe4000001ff00 */
[----:B------:R-:W-:-:S04]  /*0350*/  IADD3 R7, PT, PT, -R8, R7, R9 ;  /* 0x0000000708077210 */ /* 0x000fc80007ffe109 */
[C---:B------:R-:W-:Y:S02]  /*0360*/  ISETP.GE.U32.AND P0, PT, R7.reuse, 0x78, PT ;  /* 0x000000780700780c */ /* 0x040fe40003f06070 */
[----:B------:R-:W-:-:S11]  /*0370*/  LEA.HI R24, R7, 0x1, RZ, 0x1d ;  /* 0x0000000107187811 */ /* 0x000fd600078fe8ff */
[----:B------:R-:W-:Y:S05]  /*0380*/  @!P0 BRA `(.L_x_27) ;  /* 0x0000000400708947 */ /* 0x000fea0003800000 */
[----:B------:R-:W-:Y:S02]  /*0390*/  LOP3.LUT R7, R24, 0x3ffffff0, RZ, 0xc0, !PT ;  /* 0x3ffffff018077812 */ /* 0x000fe400078ec0ff */
[----:B------:R-:W-:Y:S02]  /*03a0*/  CS2R R18, SRZ ;  /* 0x0000000000127805 */ /* 0x000fe4000001ff00 */
[----:B------:R-:W-:-:S07]  /*03b0*/  IADD3 R7, PT, PT, -R7, RZ, RZ ;  /* 0x000000ff07077210 */ /* 0x000fce0007ffe1ff */
.L_x_28:
        /* <DEDUP_REMOVED lines=82> */
[----:B------:R-:W-:Y:S01]  /*08e0*/  VIADD R7, R7, 0x10 ;  /* 0x0000001007077836 */ /* 0x000fe20000000000 */
[----:B--2---:R-:W-:-:S04]  /*08f0*/  DFMA R16, R18, R20, R16 ;  /* 0x000000141210722b */ /* 0x004fc80000000010 */
[----:B------:R-:W-:Y:S02]  /*0900*/  ISETP.NE.AND P0, PT, R7, RZ, PT ;  /* 0x000000ff0700720c */ /* 0x000fe40003f05270 */
[----:B------:R-:W-:Y:S02]  /*0910*/  IADD3 R6, PT, PT, R6, 0x80, RZ ;  /* 0x0000008006067810 */ /* 0x000fe40007ffe0ff */
[----:B---3--:R-:W-:-:S08]  /*0920*/  DFMA R14, R14, R22, R16 ;  /* 0x000000160e0e722b */ /* 0x008fd00000000010 */
[----:B----4-:R-:W-:Y:S01]  /*0930*/  DFMA R18, R12, R8, R14 ;  /* 0x000000080c12722b */ /* 0x010fe2000000000e */
[----:B------:R-:W-:Y:S10]  /*0940*/  @P0 BRA `(.L_x_28) ;  /* 0xfffffff8009c0947 */ /* 0x000ff4000383ffff */
.L_x_27:
[----:B------:R-:W-:Y:S05]  /*0950*/  BSYNC.RECONVERGENT B1 ;  /* 0x0000000000017941 */ /* 0x000fea0003800200 */
.L_x_26:
        /* <DEDUP_REMOVED lines=14> */
[----:B------:R-:W5:Y:S04]  /*0a40*/  LDG.E.64 R20, desc[UR6][R8.64+0x40] ;  /* 0x0000400608147981 */ /* 0x000f68000c1e1b00 */
[----:B------:R-:W5:Y:S04]  /*0a50*/  LDG.E R7, desc[UR6][R12.64+0x60] ;  /* 0x000060060c077981 */ /* 0x000f68000c1e1900 */
[----:B------:R-:W5:Y:S01]  /*0a60*/  LDG.E R25, desc[UR6][R12.64+0xe0] ;  /* 0x0000e0060c197981 */ /* 0x000f62000c1e1900 */
[----:B--2---:R-:W-:-:S05]  /*0a70*/  IMAD.WIDE R28, R29, 0x8, R10 ;  /* 0x000000081d1c7825 */ /* 0x004fca00078e020a */
[----:B------:R-:W5:Y:S01]  /*0a80*/  LDG.E.64 R26, desc[UR6][R28.64] ;  /* 0x000000061c1a7981 */ /* 0x000f62000c1e1b00 */
[----:B---3--:R-:W-:-:S06]  /*0a90*/  IMAD.WIDE R16, R17, 0x8, R10 ;  /* 0x0000000811107825 */ /* 0x008fcc00078e020a */
[----:B------:R-:W2:Y:S01]  /*0aa0*/  LDG.E.64 R16, desc[UR6][R16.64] ;  /* 0x0000000610107981 */ /* 0x000ea2000c1e1b00 */
[----:B----4-:R-:W-:-:S06]  /*0ab0*/  IMAD.WIDE R22, R23, 0x8, R10 ;  /* 0x0000000817167825 */ /* 0x010fcc00078e020a */
[----:B------:R-:W3:Y:S01]  /*0ac0*/  LDG.E.64 R22, desc[UR6][R22.64] ;  /* 0x0000000616167981 */ /* 0x000ee2000c1e1b00 */
[----:B-----5:R-:W-:-:S03]  /*0ad0*/  DFMA R26, R14, R26, R18 ;  /* 0x0000001a0e1a722b */ /* 0x020fc60000000012 */
[----:B------:R-:W3:Y:S04]  /*0ae0*/  LDG.E.64 R14, desc[UR6][R8.64+0x80] ;  /* 0x00008006080e7981 */ /* 0x000ee8000c1e1b00 */
[----:B------:R-:W4:Y:S01]  /*0af0*/  LDG.E R19, desc[UR6][R12.64+0x80] ;  /* 0x000080060c137981 */ /* 0x000f22000c1e1900 */
[----:B--2---:R-:W-:Y:S01]  /*0b00*/  DFMA R16, R20, R16, R26 ;  /* 0x000000101410722b */ /* 0x004fe2000000001a */
[----:B------:R-:W-:Y:S02]  /*0b10*/  IMAD.WIDE R28, R7, 0x8, R10 ;  /* 0x00000008071c7825 */ /* 0x000fe400078e020a */
[----:B------:R-:W2:Y:S04]  /*0b20*/  LDG.E R27, desc[UR6][R12.64+0xa0] ;  /* 0x0000a0060c1b7981 */ /* 0x000ea8000c1e1900 */
[----:B------:R-:W5:Y:S04]  /*0b30*/  LDG.E R7, desc[UR6][R12.64+0xc0] ;  /* 0x0000c0060c077981 */ /* 0x000f68000c1e1900 */
[----:B------:R-:W5:Y:S01]  /*0b40*/  LDG.E.64 R20, desc[UR6][R8.64+0x100] ;  /* 0x0001000608147981 */ /* 0x000f62000c1e1b00 */
[----:B---3--:R-:W-:-:S03]  /*0b50*/  DFMA R22, R14, R22, R16 ;  /* 0x000000160e16722b */ /* 0x008fc60000000010 */
[----:B------:R-:W3:Y:S04]  /*0b60*/  LDG.E.64 R14, desc[UR6][R8.64+0xc0] ;  /* 0x0000c006080e7981 */ /* 0x000ee8000c1e1b00 */
[----:B------:R-:W3:Y:S01]  /*0b70*/  LDG.E.64 R16, desc[UR6][R28.64] ;  /* 0x000000061c107981 */ /* 0x000ee2000c1e1b00 */
[----:B----4-:R-:W-:-:S06]  /*0b80*/  IMAD.WIDE R18, R19, 0x8, R10 ;  /* 0x0000000813127825 */ /* 0x010fcc00078e020a */
[----:B------:R-:W4:Y:S01]  /*0b90*/  LDG.E.64 R18, desc[UR6][R18.64] ;  /* 0x0000000612127981 */ /* 0x000f22000c1e1b00 */
[----:B--2---:R-:W-:-:S06]  /*0ba0*/  IMAD.WIDE R26, R27, 0x8, R10 ;  /* 0x000000081b1a7825 */ /* 0x004fcc00078e020a */
[----:B------:R-:W2:Y:S01]  /*0bb0*/  LDG.E.64 R26, desc[UR6][R26.64] ;  /* 0x000000061a1a7981 */ /* 0x000ea2000c1e1b00 */
[----:B---3--:R-:W-:-:S03]  /*0bc0*/  DFMA R16, R14, R16, R22 ;  /* 0x000000100e10722b */ /* 0x008fc60000000016 */
[----:B------:R-:W2:Y:S01]  /*0bd0*/  LDG.E.64 R14, desc[UR6][R8.64+0x140] ;  /* 0x00014006080e7981 */ /* 0x000ea2000c1e1b00 */
[----:B-----5:R-:W-:-:S04]  /*0be0*/  IMAD.WIDE R22, R7, 0x8, R10 ;  /* 0x0000000807167825 */ /* 0x020fc800078e020a */
[----:B----4-:R-:W-:Y:S02]  /*0bf0*/  DFMA R20, R20, R18, R16 ;  /* 0x000000121414722b */ /* 0x010fe40000000010 */
[----:B------:R-:W3:Y:S01]  /*0c00*/  LDG.E.64 R22, desc[UR6][R22.64] ;  /* 0x0000000616167981 */ /* 0x000ee2000c1e1b00 */
[----:B------:R-:W-:-:S03]  /*0c10*/  IMAD.WIDE R10, R25, 0x8, R10 ;  /* 0x00000008190a7825 */ /* 0x000fc600078e020a */
[----:B------:R-:W3:Y:S04]  /*0c20*/  LDG.E.64 R16, desc[UR6][R8.64+0x180] ;  /* 0x0001800608107981 */ /* 0x000ee8000c1e1b00 */
[----:B------:R-:W4:Y:S04]  /*0c30*/  LDG.E.64 R18, desc[UR6][R8.64+0x1c0] ;  /* 0x0001c00608127981 */ /* 0x000f28000c1e1b00 */
[----:B------:R-:W4:Y:S01]  /*0c40*/  LDG.E.64 R10, desc[UR6][R10.64] ;  /* 0x000000060a0a7981 */ /* 0x000f22000c1e1b00 */
[----:B------:R-:W-:Y:S01]  /*0c50*/  VIADD R6, R6, 0x40 ;  /* 0x0000004006067836 */ /* 0x000fe20000000000 */
[----:B--2---:R-:W-:-:S08]  /*0c60*/  DFMA R14, R14, R26, R20 ;  /* 0x0000001a0e0e722b */ /* 0x004fd00000000014 */
[----:B---3--:R-:W-:-:S08]  /*0c70*/  DFMA R14, R16, R22, R14 ;  /* 0x00000016100e722b */ /* 0x008fd0000000000e */
[----:B----4-:R-:W-:-:S11]  /*0c80*/  DFMA R18, R18, R10, R14 ;  /* 0x0000000a1212722b */ /* 0x010fd6000000000e */
.L_x_30:
[----:B------:R-:W-:Y:S05]  /*0c90*/  BSYNC.RECONVERGENT B1 ;  /* 0x0000000000017941 */ /* 0x000fea0003800200 */
.L_x_29:
        /* <DEDUP_REMOVED lines=16> */
[----:B------:R-:W5:Y:S04]  /*0da0*/  LDG.E R7, desc[UR6][R26.64+0x60] ;  /* 0x000060061a077981 */ /* 0x000f68000c1e1900 */
[----:B------:R-:W5:Y:S01]  /*0db0*/  LDG.E.64 R16, desc[UR6][R10.64+0x40] ;  /* 0x000040060a107981 */ /* 0x000f62000c1e1b00 */
[----:B--2---:R-:W-:-:S05]  /*0dc0*/  IMAD.WIDE R28, R29, 0x8, R8 ;  /* 0x000000081d1c7825 */ /* 0x004fca00078e0208 */
[----:B------:R-:W2:Y:S01]  /*0dd0*/  LDG.E.64 R14, desc[UR6][R28.64] ;  /* 0x000000061c0e7981 */ /* 0x000ea2000c1e1b00 */
[----:B---3--:R-:W-:-:S04]  /*0de0*/  IMAD.WIDE R20, R21, 0x8, R8 ;  /* 0x0000000815147825 */ /* 0x008fc800078e0208 */
[--C-:B----4-:R-:W-:Y:S02]  /*0df0*/  IMAD.WIDE R22, R23, 0x8, R8.reuse ;  /* 0x0000000817167825 */ /* 0x110fe400078e0208 */
[----:B------:R-:W3:Y:S04]  /*0e00*/  LDG.E.64 R20, desc[UR6][R20.64] ;  /* 0x0000000614147981 */ /* 0x000ee8000c1e1b00 */
[----:B------:R-:W4:Y:S01]  /*0e10*/  LDG.E.64 R22, desc[UR6][R22.64] ;  /* 0x0000000616167981 */ /* 0x000f22000c1e1b00 */
[----:B-----5:R-:W-:-:S06]  /*0e20*/  IMAD.WIDE R8, R7, 0x8, R8 ;  /* 0x0000000807087825 */ /* 0x020fcc00078e0208 */
[----:B------:R-:W5:Y:S01]  /*0e30*/  LDG.E.64 R8, desc[UR6][R8.64] ;  /* 0x0000000608087981 */ /* 0x000f62000c1e1b00 */
[----:B--2---:R-:W-:-:S03]  /*0e40*/  DFMA R12, R12, R14, R18 ;  /* 0x0000000e0c0c722b */ /* 0x004fc60000000012 */
[----:B------:R-:W4:Y:S04]  /*0e50*/  LDG.E.64 R14, desc[UR6][R10.64+0x80] ;  /* 0x000080060a0e7981 */ /* 0x000f28000c1e1b00 */
[----:B------:R-:W5:Y:S01]  /*0e60*/  LDG.E.64 R18, desc[UR6][R10.64+0xc0] ;  /* 0x0000c0060a127981 */ /* 0x000f62000c1e1b00 */
[----:B---3--:R-:W-:Y:S01]  /*0e70*/  DFMA R12, R16, R20, R12 ;  /* 0x00000014100c722b */ /* 0x008fe2000000000c */
[----:B------:R-:W-:-:S07]  /*0e80*/  IADD3 R6, PT, PT, R6, 0x20, RZ ;  /* 0x0000002006067810 */ /* 0x000fce0007ffe0ff */
[----:B----4-:R-:W-:-:S08]  /*0e90*/  DFMA R12, R14, R22, R12 ;  /* 0x000000160e0c722b */ /* 0x010fd0000000000c */
[----:B-----5:R-:W-:-:S11]  /*0ea0*/  DFMA R18, R18, R8, R12 ;  /* 0x000000081212722b */ /* 0x020fd6000000000c */
.L_x_32:
[----:B------:R-:W-:Y:S05]  /*0eb0*/  BSYNC.RECONVERGENT B1 ;  /* 0x0000000000017941 */ /* 0x000fea0003800200 */
.L_x_31:
        /* <DEDUP_REMOVED lines=24> */
.L_x_25:
[----:B------:R-:W-:Y:S05]  /*1040*/  BSYNC.RECONVERGENT B0 ;  /* 0x0000000000007941 */ /* 0x000fea0003800200 */
.L_x_24:
[----:B------:R-:W-:Y:S01]  /*1050*/  UMOV UR5, 0xffffffff ;  /* 0xffffffff00057882 */ /* 0x000fe20000000000 */
[----:B------:R-:W-:Y:S02]  /*1060*/  ISETP.NE.AND P0, PT, R3, RZ, PT ;  /* 0x000000ff0300720c */ /* 0x000fe40003f05270 */
[----:B------:R-:W-:Y:S11]  /*1070*/  BRA.DIV UR5, `(.L_x_33) ;  /* 0x0000000205887947 */ /* 0x000ff6000b800000 */
[----:B------:R-:W-:Y:S04]  /*1080*/  SHFL.DOWN PT, R7, R19, 0x4, 0x1f ;  /* 0x08801f0013077f89 */ /* 0x000fe800000e0000 */
[----:B------:R-:W0:Y:S02]  /*1090*/  SHFL.DOWN PT, R6, R18, 0x4, 0x1f ;  /* 0x08801f0012067f89 */ /* 0x000e2400000e0000 */
[----:B0-----:R-:W-:-:S07]  /*10a0*/  DADD R6, R6, R18 ;  /* 0x0000000006067229 */ /* 0x001fce0000000012 */
[----:B------:R-:W-:Y:S04]  /*10b0*/  SHFL.DOWN PT, R9, R7, 0x2, 0x1f ;  /* 0x08401f0007097f89 */ /* 0x000fe800000e0000 */
[----:B------:R-:W0:Y:S02]  /*10c0*/  SHFL.DOWN PT, R8, R6, 0x2, 0x1f ;  /* 0x08401f0006087f89 */ /* 0x000e2400000e0000 */
[----:B0-----:R-:W-:-:S07]  /*10d0*/  DADD R8, R6, R8 ;  /* 0x0000000006087229 */ /* 0x001fce0000000008 */
[----:B------:R0:W1:Y:S04]  /*10e0*/  SHFL.DOWN PT, R7, R9, 0x1, 0x1f ;  /* 0x08201f0009077f89 */ /* 0x00006800000e0000 */
[----:B------:R0:W2:Y:S02]  /*10f0*/  SHFL.DOWN PT, R6, R8, 0x1, 0x1f ;  /* 0x08201f0008067f89 */ /* 0x0000a400000e0000 */
.L_x_43:
[----:B------:R-:W3:Y:S01]  /*1100*/  @!P0 LDC.64 R10, c[0x0][0x3b0] ;  /* 0x0000ec00ff0a8b82 */ /* 0x000ee20000000a00 */
[----:B012---:R-:W-:Y:S01]  /*1110*/  DADD R8, R8, R6 ;  /* 0x0000000008087229 */ /* 0x007fe20000000006 */
[----:B---3--:R-:W-:-:S06]  /*1120*/  @!P0 IMAD.WIDE R6, R4, 0x8, R10 ;  /* 0x0000000804068825 */ /* 0x008fcc00078e020a */
[----:B------:R0:W-:Y:S01]  /*1130*/  @!P0 STG.E.64 desc[UR6][R6.64], R8 ;  /* 0x0000000806008986 */ /* 0x0001e2000c101b06 */
[----:B------:R-:W-:-:S13]  /*1140*/  ISETP.NE.AND P0, PT, R0, RZ, PT ;  /* 0x000000ff0000720c */ /* 0x000fda0003f05270 */
[----:B0-----:R-:W-:Y:S05]  /*1150*/  @P0 BRA `(.L_x_34) ;  /* 0x0000000000340947 */ /* 0x001fea0003800000 */
        /* <DEDUP_REMOVED lines=13> */
.L_x_34:
[----:B------:R-:W-:Y:S05]  /*1230*/  WARPSYNC.ALL ;  /* 0x0000000000007948 */ /* 0x000fea0003800000 */
[----:B------:R-:W0:Y:S01]  /*1240*/  SHFL.IDX PT, R7, R4, RZ, 0x1f ;  /* 0x00001fff04077589 */ /* 0x000e2200000e0000 */
[----:B------:R-:W1:Y:S01]  /*1250*/  LDCU UR5, c[0x0][0x3b8] ;  /* 0x00007700ff0577ac */ /* 0x000e620008000800 */
[----:B0-----:R-:W-:-:S04]  /*1260*/  LEA.HI R4, R0, R7, RZ, 0x1d ;  /* 0x0000000700047211 */ /* 0x001fc800078fe8ff */
[----:B-1----:R-:W-:-:S13]  /*1270*/  ISETP.GE.AND P0, PT, R4, UR5, PT ;  /* 0x0000000504007c0c */ /* 0x002fda000bf06270 */
[----:B------:R-:W-:Y:S05]  /*1280*/  @!P0 BRA `(.L_x_35) ;  /* 0xffffffec00dc8947 */ /* 0x000fea000383ffff */
[----:B------:R-:W-:Y:S05]  /*1290*/  EXIT ;  /* 0x000000000000794d */ /* 0x000fea0003800000 */
.L_x_33:
[----:B------:R-:W-:Y:S01]  /*12a0*/  HFMA2 R12, -RZ, RZ, 0, 2.384185791015625e-07 ;  /* 0x00000004ff0c7431 */ /* 0x000fe200000001ff */
[----:B------:R-:W-:Y:S01]  /*12b0*/  BSSY B0, `(.L_x_36) ;  /* 0x0000007000007945 */ /* 0x000fe20003800000 */
[----:B------:R-:W-:Y:S01]  /*12c0*/  MOV R13, R19 ;  /* 0x00000013000d7202 */ /* 0x000fe20000000f00 */
[----:B------:R-:W-:Y:S01]  /*12d0*/  IMAD.MOV.U32 R15, RZ, RZ, 0x1f ;  /* 0x0000001fff0f7424 */ /* 0x000fe200078e00ff */
[----:B------:R-:W-:-:S07]  /*12e0*/  MOV R10, 0xffffffff ;  /* 0xffffffff000a7802 */ /* 0x000fce0000000f00 */
[----:B------:R-:W-:Y:S05]  /*12f0*/  WARPSYNC.COLLECTIVE R10, `(.L_x_37) ;  /* 0x000000000a087348 */ /* 0x000fea0003c00000 */
[----:B------:R0:W1:Y:S02]  /*1300*/  SHFL.DOWN P1, R11, R13, R12, R15 ;  /* 0x0800000c0d0b7389 */ /* 0x000064000002000f */
[----:B01----:R-:W-:Y:S05]  /*1310*/  ENDCOLLECTIVE ;  /* 0x000000000000791b */ /* 0x003fea0003800000 */
.L_x_37:
[----:B------:R-:W-:Y:S05]  /*1320*/  BSYNC B0 ;  /* 0x0000000000007941 */ /* 0x000fea0003800000 */
.L_x_36:
[----:B------:R-:W-:Y:S02]  /*1330*/  HFMA2 R12, -RZ, RZ, 0, 2.384185791015625e-07 ;  /* 0x00000004ff0c7431 */ /* 0x000fe400000001ff */
[----:B------:R-:W-:Y:S01]  /*1340*/  IMAD.MOV.U32 R13, RZ, RZ, R18 ;  /* 0x000000ffff0d7224 */ /* 0x000fe200078e0012 */
[----:B------:R-:W-:Y:S01]  /*1350*/  MOV R15, 0x1f ;  /* 0x0000001f000f7802 */ /* 0x000fe20000000f00 */
[----:B------:R-:W-:Y:S01]  /*1360*/  IMAD.MOV.U32 R10, RZ, RZ, -0x1 ;  /* 0xffffffffff0a7424 */ /* 0x000fe200078e00ff */
[----:B------:R-:W-:-:S07]  /*1370*/  MOV R7, R11 ;  /* 0x0000000b00077202 */ /* 0x000fce0000000f00 */
[----:B------:R-:W-:Y:S05]  /*1380*/  WARPSYNC.COLLECTIVE R10, `(.L_x_38) ;  /* 0x000000000a087348 */ /* 0x000fea0003c00000 */
[----:B------:R0:W1:Y:S02]  /*1390*/  SHFL.DOWN P1, R11, R13, R12, R15 ;  /* 0x0800000c0d0b7389 */ /* 0x000064000002000f */
[----:B01----:R-:W-:Y:S05]  /*13a0*/  ENDCOLLECTIVE ;  /* 0x000000000000791b */ /* 0x003fea0003800000 */
.L_x_38:
[----:B------:R-:W-:Y:S01]  /*13b0*/  IMAD.MOV.U32 R12, RZ, RZ, 0x2 ;  /* 0x00000002ff0c7424 */ /* 0x000fe200078e00ff */
[----:B------:R-:W-:-:S06]  /*13c0*/  MOV R6, R11 ;  /* 0x0000000b00067202 */ /* 0x000fcc0000000f00 */
[----:B------:R-:W-:-:S10]  /*13d0*/  DADD R6, R6, R18 ;  /* 0x0000000006067229 */ /* 0x000fd40000000012 */
[----:B------:R-:W-:-:S07]  /*13e0*/  MOV R13, R7 ;  /* 0x00000007000d7202 */ /* 0x000fce0000000f00 */
[----:B------:R-:W-:Y:S05]  /*13f0*/  WARPSYNC.COLLECTIVE R10, `(.L_x_39) ;  /* 0x000000000a087348 */ /* 0x000fea0003c00000 */
[----:B------:R0:W1:Y:S02]  /*1400*/  SHFL.DOWN P1, R11, R13, R12, R15 ;  /* 0x0800000c0d0b7389 */ /* 0x000064000002000f */
[----:B01----:R-:W-:Y:S05]  /*1410*/  ENDCOLLECTIVE ;  /* 0x000000000000791b */ /* 0x003fea0003800000 */
.L_x_39:
[----:B------:R-:W-:Y:S02]  /*1420*/  MOV R13, R6 ;  /* 0x00000006000d7202 */ /* 0x000fe40000000f00 */
[----:B------:R-:W-:-:S07]  /*1430*/  MOV R9, R11 ;  /* 0x0000000b00097202 */ /* 0x000fce0000000f00 */
[----:B------:R-:W-:Y:S05]  /*1440*/  WARPSYNC.COLLECTIVE R10, `(.L_x_40) ;  /* 0x000000000a087348 */ /* 0x000fea0003c00000 */
[----:B------:R0:W1:Y:S02]  /*1450*/  SHFL.DOWN P1, R11, R13, R12, R15 ;  /* 0x0800000c0d0b7389 */ /* 0x000064000002000f */
[----:B01----:R-:W-:Y:S05]  /*1460*/  ENDCOLLECTIVE ;  /* 0x000000000000791b */ /* 0x003fea0003800000 */
.L_x_40:
[----:B------:R-:W-:Y:S02]  /*1470*/  HFMA2 R12, -RZ, RZ, 0, 5.9604644775390625e-08 ;  /* 0x00000001ff0c7431 */ /* 0x000fe400000001ff */
[----:B------:R-:W-:-:S06]  /*1480*/  IMAD.MOV.U32 R8, RZ, RZ, R11 ;  /* 0x000000ffff087224 */ /* 0x000fcc00078e000b */
[----:B------:R-:W-:-:S10]  /*1490*/  DADD R8, R6, R8 ;  /* 0x0000000006087229 */ /* 0x000fd40000000008 */
[----:B------:R-:W-:-:S07]  /*14a0*/  MOV R13, R9 ;  /* 0x00000009000d7202 */ /* 0x000fce0000000f00 */
[----:B------:R-:W-:Y:S05]  /*14b0*/  WARPSYNC.COLLECTIVE R10, `(.L_x_41) ;  /* 0x000000000a087348 */ /* 0x000fea0003c00000 */
[----:B------:R0:W1:Y:S02]  /*14c0*/  SHFL.DOWN P1, R11, R13, R12, R15 ;  /* 0x0800000c0d0b7389 */ /* 0x000064000002000f */
[----:B01----:R-:W-:Y:S05]  /*14d0*/  ENDCOLLECTIVE ;  /* 0x000000000000791b */ /* 0x003fea0003800000 */
.L_x_41:
[----:B------:R-:W-:Y:S01]  /*14e0*/  MOV R13, R8 ;  /* 0x00000008000d7202 */ /* 0x000fe20000000f00 */
[----:B------:R-:W-:-:S07]  /*14f0*/  IMAD.MOV.U32 R7, RZ, RZ, R11 ;  /* 0x000000ffff077224 */ /* 0x000fce00078e000b */
[----:B------:R-:W-:Y:S05]  /*1500*/  WARPSYNC.COLLECTIVE R10, `(.L_x_42) ;  /* 0x000000000a087348 */ /* 0x000fea0003c00000 */
[----:B------:R0:W1:Y:S02]  /*1510*/  SHFL.DOWN P1, R11, R13, R12, R15 ;  /* 0x0800000c0d0b7389 */ /* 0x000064000002000f */
[----:B01----:R-:W-:Y:S05]  /*1520*/  ENDCOLLECTIVE ;  /* 0x000000000000791b */ /* 0x003fea0003800000 */
.L_x_42:
[----:B------:R-:W-:Y:S01]  /*1530*/  MOV R6, R11 ;  /* 0x0000000b00067202 */ /* 0x000fe20000000f00 */
[----:B------:R-:W-:Y:S06]  /*1540*/  BRA `(.L_x_43) ;  /* 0xfffffff800ec7947 */ /* 0x000fec000383ffff */
.L_x_44:
        /* <DEDUP_REMOVED lines=11> */
.L_x_197:


//--------------------- .text._Z17spmv_light_kernelILi4ELi256EEvPiS0_S0_PdS1_iS1_i --------------------------
	.section	.text._Z17spmv_light_kernelILi4ELi256EEvPiS0_S0_PdS1_iS1_i,"ax",@progbits
	.align	128
        .global         _Z17spmv_light_kernelILi4ELi256EEvPiS0_S0_PdS1_iS1_i
        .type           _Z17spmv_light_kernelILi4ELi256EEvPiS0_S0_PdS1_iS1_i,@function
        .size           _Z17spmv_light_kernelILi4ELi256EEvPiS0_S0_PdS1_iS1_i,(.L_x_198 - _Z17spmv_light_kernelILi4ELi256EEvPiS0_S0_PdS1_iS1_i)
        .other          _Z17spmv_light_kernelILi4ELi256EEvPiS0_S0_PdS1_iS1_i,@"STO_CUDA_ENTRY STV_DEFAULT"
_Z17spmv_light_kernelILi4ELi256EEvPiS0_S0_PdS1_iS1_i:
.text._Z17spmv_light_kernelILi4ELi256EEvPiS0_S0_PdS1_iS1_i:
        /* <DEDUP_REMOVED lines=19> */
.L_x_46:
[----:B------:R-:W-:Y:S05]  /*0130*/  BSYNC.RECONVERGENT B0 ;  /* 0x0000000000007941 */ /* 0x000fea0003800200 */
.L_x_45:
[----:B------:R-:W0:Y:S01]  /*0140*/  SHFL.IDX PT, R3, R4, RZ, 0x1f ;  /* 0x00001fff04037589 */ /* 0x000e2200000e0000 */
[----:B------:R-:W1:Y:S01]  /*0150*/  LDCU UR4, c[0x0][0x3b8] ;  /* 0x00007700ff0477ac */ /* 0x000e620008000800 */
[----:B0-----:R-:W-:-:S04]  /*0160*/  LEA.HI R4, R0, R3, RZ, 0x1e ;  /* 0x0000000300047211 */ /* 0x001fc800078ff0ff */
[----:B-1----:R-:W-:-:S13]  /*0170*/  ISETP.GE.AND P0, PT, R4, UR4, PT ;  /* 0x0000000404007c0c */ /* 0x002fda000bf06270 */
[----:B------:R-:W-:Y:S05]  /*0180*/  @P0 EXIT ;  /* 0x000000000000094d */ /* 0x000fea0003800000 */
[----:B------:R-:W0:Y:S01]  /*0190*/  S2UR UR5, SR_CgaCtaId ;  /* 0x00000000000579c3 */ /* 0x000e220000008800 */
[C---:B------:R-:W-:Y:S01]  /*01a0*/  SHF.L.U32 R2, R5.reuse, 0x1, RZ ;  /* 0x0000000105027819 */ /* 0x040fe200000006ff */
[----:B------:R-:W-:Y:S01]  /*01b0*/  UMOV UR4, 0x400 ;  /* 0x0000040000047882 */ /* 0x000fe20000000000 */
[----:B------:R-:W-:Y:S02]  /*01c0*/  LOP3.LUT R3, R5, 0x3, RZ, 0xc0, !PT ;  /* 0x0000000305037812 */ /* 0x000fe400078ec0ff */
[----:B------:R-:W-:Y:S01]  /*01d0*/  LOP3.LUT R2, R2, 0x7f8, RZ, 0xc0, !PT ;  /* 0x000007f802027812 */ /* 0x000fe200078ec0ff */
[----:B0-----:R-:W-:-:S06]  /*01e0*/  ULEA UR4, UR5, UR4, 0x18 ;  /* 0x0000000405047291 */ /* 0x001fcc000f8ec0ff */
[----:B------:R-:W-:-:S05]  /*01f0*/  VIADD R6, R2, UR4 ;  /* 0x0000000402067c36 */ /* 0x000fca0008000000 */
[----:B------:R-:W-:-:S07]  /*0200*/  LEA R5, R3, R6, 0x2 ;  /* 0x0000000603057211 */ /* 0x000fce00078e10ff */
.L_x_60:
[----:B------:R-:W-:Y:S01]  /*0210*/  ISETP.GT.U32.AND P0, PT, R3, 0x1, PT ;  /* 0x000000010300780c */ /* 0x000fe20003f04070 */
[----:B------:R-:W-:Y:S05]  /*0220*/  YIELD ;  /* 0x0000000000007946 */ /* 0x000fea0003800000 */
[----:B------:R-:W-:Y:S07]  /*0230*/  BSSY.RECONVERGENT B0, `(.L_x_47) ;  /* 0x0000007000007945 */ /* 0x000fee0003800200 */
[----:B------:R-:W-:Y:S05]  /*0240*/  @P0 BRA `(.L_x_48) ;  /* 0x0000000000140947 */ /* 0x000fea0003800000 */
[----:B------:R-:W0:Y:S01]  /*0250*/  LDC.64 R6, c[0x0][0x388] ;  /* 0x0000e200ff067b82 */ /* 0x000e220000000a00 */
[----:B------:R-:W-:-:S04]  /*0260*/  IMAD.IADD R9, R3, 0x1, R4 ;  /* 0x0000000103097824 */ /* 0x000fc800078e0204 */
[----:B0-----:R-:W-:-:S06]  /*0270*/  IMAD.WIDE R6, R9, 0x4, R6 ;  /* 0x0000000409067825 */ /* 0x001fcc00078e0206 */
[----:B------:R-:W2:Y:S04]  /*0280*/  LDG.E R6, desc[UR6][R6.64] ;  /* 0x0000000606067981 */ /* 0x000ea8000c1e1900 */
[----:B--2---:R0:W-:Y:S02]  /*0290*/  STS [R5], R6 ;  /* 0x0000000605007388 */ /* 0x0041e40000000800 */
.L_x_48:
[----:B------:R-:W-:Y:S05]  /*02a0*/  BSYNC.RECONVERGENT B0 ;  /* 0x0000000000007941 */ /* 0x000fea0003800200 */
.L_x_47:
[----:B------:R-:W0:Y:S01]  /*02b0*/  LDS R8, [R2+UR4] ;  /* 0x0000000402087984 */ /* 0x000e220008000800 */
[----:B------:R-:W-:Y:S01]  /*02c0*/  BSSY.RECONVERGENT B0, `(.L_x_49) ;  /* 0x00000d9000007945 */ /* 0x000fe20003800200 */
[----:B------:R-:W-:Y:S02]  /*02d0*/  CS2R R18, SRZ ;  /* 0x0000000000127805 */ /* 0x000fe4000001ff00 */
[----:B------:R-:W1:Y:S01]  /*02e0*/  LDS R7, [R2+UR4+0x4] ;  /* 0x0000040402077984 */ /* 0x000e620008000800 */
[----:B0-----:R-:W-:-:S04]  /*02f0*/  IADD3 R6, PT, PT, R3, R8, RZ ;  /* 0x0000000803067210 */ /* 0x001fc80007ffe0ff */
        /* <DEDUP_REMOVED lines=11> */
[----:B------:R-:W-:-:S03]  /*03b0*/  CS2R R18, SRZ ;  /* 0x0000000000127805 */ /* 0x000fc6000001ff00 */
[----:B------:R-:W-:-:S07]  /*03c0*/  IMAD.MOV R7, RZ, RZ, -R7 ;  /* 0x000000ffff077224 */ /* 0x000fce00078e0a07 */
.L_x_53:
        /* <DEDUP_REMOVED lines=85> */
[----:B------:R-:W-:-:S03]  /*0920*/  IADD3 R6, PT, PT, R6, 0x40, RZ ;  /* 0x0000004006067810 */ /* 0x000fc60007ffe0ff */
[----:B---3--:R-:W-:-:S08]  /*0930*/  DFMA R14, R14, R22, R16 ;  /* 0x000000160e0e722b */ /* 0x008fd00000000010 */
[----:B----4-:R-:W-:Y:S01]  /*0940*/  DFMA R18, R12, R8, R14 ;  /* 0x000000080c12722b */ /* 0x010fe2000000000e */
[----:B------:R-:W-:Y:S10]  /*0950*/  @P0 BRA `(.L_x_53) ;  /* 0xfffffff8009c0947 */ /* 0x000ff4000383ffff */
.L_x_52:
[----:B------:R-:W-:Y:S05]  /*0960*/  BSYNC.RECONVERGENT B1 ;  /* 0x0000000000017941 */ /* 0x000fea0003800200 */
.L_x_51:
        /* <DEDUP_REMOVED lines=51> */
.L_x_55:
[----:B------:R-:W-:Y:S05]  /*0ca0*/  BSYNC.RECONVERGENT B1 ;  /* 0x0000000000017941 */ /* 0x000fea0003800200 */
.L_x_54:
        /* <DEDUP_REMOVED lines=33> */
.L_x_57:
[----:B------:R-:W-:Y:S05]  /*0ec0*/  BSYNC.RECONVERGENT B1 ;  /* 0x0000000000017941 */ /* 0x000fea0003800200 */
.L_x_56:
        /* <DEDUP_REMOVED lines=24> */
.L_x_50:
[----:B------:R-:W-:Y:S05]  /*1050*/  BSYNC.RECONVERGENT B0 ;  /* 0x0000000000007941 */ /* 0x000fea0003800200 */
.L_x_49:
[----:B------:R-:W-:Y:S01]  /*1060*/  UMOV UR5, 0xffffffff ;  /* 0xffffffff00057882 */ /* 0x000fe20000000000 */
[----:B------:R-:W-:Y:S02]  /*1070*/  ISETP.NE.AND P0, PT, R3, RZ, PT ;  /* 0x000000ff0300720c */ /* 0x000fe40003f05270 */
[----:B------:R-:W-:Y:S11]  /*1080*/  BRA.DIV UR5, `(.L_x_58) ;  /* 0x00000002057c7947 */ /* 0x000ff6000b800000 */
[----:B------:R-:W-:Y:S04]  /*1090*/  SHFL.DOWN PT, R7, R19, 0x2, 0x1f ;  /* 0x08401f0013077f89 */ /* 0x000fe800000e0000 */
[----:B------:R-:W0:Y:S02]  /*10a0*/  SHFL.DOWN PT, R6, R18, 0x2, 0x1f ;  /* 0x08401f0012067f89 */ /* 0x000e2400000e0000 */
[----:B0-----:R-:W-:-:S07]  /*10b0*/  DADD R6, R6, R18 ;  /* 0x0000000006067229 */ /* 0x001fce0000000012 */
[----:B------:R0:W1:Y:S04]  /*10c0*/  SHFL.DOWN PT, R9, R7, 0x1, 0x1f ;  /* 0x08201f0007097f89 */ /* 0x00006800000e0000 */
[----:B------:R0:W2:Y:S02]  /*10d0*/  SHFL.DOWN PT, R8, R6, 0x1, 0x1f ;  /* 0x08201f0006087f89 */ /* 0x0000a400000e0000 */
.L_x_66:
[----:B------:R-:W0:Y:S01]  /*10e0*/  @!P0 LDC.64 R10, c[0x0][0x3b0] ;  /* 0x0000ec00ff0a8b82 */ /* 0x000e220000000a00 */
[----:B-12---:R-:W-:Y:S01]  /*10f0*/  DADD R8, R6, R8 ;  /* 0x0000000006087229 */ /* 0x006fe20000000008 */
[----:B0-----:R-:W-:-:S06]  /*1100*/  @!P0 IMAD.WIDE R6, R4, 0x8, R10 ;  /* 0x0000000804068825 */ /* 0x001fcc00078e020a */
        /* <DEDUP_REMOVED lines=16> */
.L_x_59:
[----:B------:R-:W-:Y:S05]  /*1210*/  WARPSYNC.ALL ;  /* 0x0000000000007948 */ /* 0x000fea0003800000 */
[----:B------:R-:W0:Y:S01]  /*1220*/  SHFL.IDX PT, R7, R4, RZ, 0x1f ;  /* 0x00001fff04077589 */ /* 0x000e2200000e0000 */
[----:B------:R-:W1:Y:S01]  /*1230*/  LDCU UR5, c[0x0][0x3b8] ;  /* 0x00007700ff0577ac */ /* 0x000e620008000800 */
[----:B0-----:R-:W-:-:S04]  /*1240*/  LEA.HI R4, R0, R7, RZ, 0x1e ;  /* 0x0000000700047211 */ /* 0x001fc800078ff0ff */
[----:B-1----:R-:W-:-:S13]  /*1250*/  ISETP.GE.AND P0, PT, R4, UR5, PT ;  /* 0x0000000504007c0c */ /* 0x002fda000bf06270 */
[----:B------:R-:W-:Y:S05]  /*1260*/  @!P0 BRA `(.L_x_60) ;  /* 0xffffffec00e88947 */ /* 0x000fea000383ffff */
[----:B------:R-:W-:Y:S05]  /*1270*/  EXIT ;  /* 0x000000000000794d */ /* 0x000fea0003800000 */
.L_x_58:
[----:B------:R-:W-:Y:S01]  /*1280*/  HFMA2 R12, -RZ, RZ, 0, 1.1920928955078125e-07 ;  /* 0x00000002ff0c7431 */ /* 0x000fe200000001ff */
[----:B------:R-:W-:Y:S01]  /*1290*/  BSSY B0, `(.L_x_61) ;  /* 0x0000007000007945 */ /* 0x000fe20003800000 */
[----:B------:R-:W-:Y:S01]  /*12a0*/  MOV R11, R19 ;  /* 0x00000013000b7202 */ /* 0x000fe20000000f00 */
[----:B------:R-:W-:Y:S01]  /*12b0*/  IMAD.MOV.U32 R13, RZ, RZ, 0x1f ;  /* 0x0000001fff0d7424 */ /* 0x000fe200078e00ff */
[----:B------:R-:W-:-:S07]  /*12c0*/  MOV R10, 0xffffffff ;  /* 0xffffffff000a7802 */ /* 0x000fce0000000f00 */
[----:B------:R-:W-:Y:S05]  /*12d0*/  WARPSYNC.COLLECTIVE R10, `(.L_x_62) ;  /* 0x000000000a087348 */ /* 0x000fea0003c00000 */
[----:B------:R0:W1:Y:S02]  /*12e0*/  SHFL.DOWN P1, R8, R11, R12, R13 ;  /* 0x0800000c0b087389 */ /* 0x000064000002000d */
[----:B01----:R-:W-:Y:S05]  /*12f0*/  ENDCOLLECTIVE ;  /* 0x000000000000791b */ /* 0x003fea0003800000 */
.L_x_62:
[----:B------:R-:W-:Y:S05]  /*1300*/  BSYNC B0 ;  /* 0x0000000000007941 */ /* 0x000fea0003800000 */
.L_x_61:
[----:B------:R-:W-:Y:S02]  /*1310*/  HFMA2 R12, -RZ, RZ, 0, 1.1920928955078125e-07 ;  /* 0x00000002ff0c7431 */ /* 0x000fe400000001ff */
[----:B------:R-:W-:Y:S01]  /*1320*/  IMAD.MOV.U32 R11, RZ, RZ, R18 ;  /* 0x000000ffff0b7224 */ /* 0x000fe200078e0012 */
[----:B------:R-:W-:Y:S01]  /*1330*/  MOV R13, 0x1f ;  /* 0x0000001f000d7802 */ /* 0x000fe20000000f00 */
[----:B------:R-:W-:Y:S01]  /*1340*/  IMAD.MOV.U32 R10, RZ, RZ, -0x1 ;  /* 0xffffffffff0a7424 */ /* 0x000fe200078e00ff */
[----:B------:R-:W-:-:S07]  /*1350*/  MOV R7, R8 ;  /* 0x0000000800077202 */ /* 0x000fce0000000f00 */
[----:B------:R-:W-:Y:S05]  /*1360*/  WARPSYNC.COLLECTIVE R10, `(.L_x_63) ;  /* 0x000000000a087348 */ /* 0x000fea0003c00000 */
[----:B------:R0:W1:Y:S02]  /*1370*/  SHFL.DOWN P1, R8, R11, R12, R13 ;  /* 0x0800000c0b087389 */ /* 0x000064000002000d */
[----:B01----:R-:W-:Y:S05]  /*1380*/  ENDCOLLECTIVE ;  /* 0x000000000000791b */ /* 0x003fea0003800000 */
.L_x_63:
[----:B------:R-:W-:Y:S01]  /*1390*/  IMAD.MOV.U32 R12, RZ, RZ, 0x1 ;  /* 0x00000001ff0c7424 */ /* 0x000fe200078e00ff */
[----:B------:R-:W-:-:S06]  /*13a0*/  MOV R6, R8 ;  /* 0x0000000800067202 */ /* 0x000fcc0000000f00 */
[----:B------:R-:W-:-:S10]  /*13b0*/  DADD R6, R6, R18 ;  /* 0x0000000006067229 */ /* 0x000fd40000000012 */
[----:B------:R-:W-:-:S07]  /*13c0*/  MOV R11, R7 ;  /* 0x00000007000b7202 */ /* 0x000fce0000000f00 */
[----:B------:R-:W-:Y:S05]  /*13d0*/  WARPSYNC.COLLECTIVE R10, `(.L_x_64) ;  /* 0x000000000a087348 */ /* 0x000fea0003c00000 */
[----:B------:R0:W1:Y:S02]  /*13e0*/  SHFL.DOWN P1, R8, R11, R12, R13 ;  /* 0x0800000c0b087389 */ /* 0x000064000002000d */
[----:B01----:R-:W-:Y:S05]  /*13f0*/  ENDCOLLECTIVE ;  /* 0x000000000000791b */ /* 0x003fea0003800000 */
.L_x_64:
[----:B------:R-:W-:Y:S02]  /*1400*/  MOV R11, R6 ;  /* 0x00000006000b7202 */ /* 0x000fe40000000f00 */
[----:B------:R-:W-:-:S07]  /*1410*/  MOV R9, R8 ;  /* 0x0000000800097202 */ /* 0x000fce0000000f00 */
[----:B------:R-:W-:Y:S05]  /*1420*/  WARPSYNC.COLLECTIVE R10, `(.L_x_65) ;  /* 0x000000000a087348 */ /* 0x000fea0003c00000 */
[----:B------:R0:W1:Y:S02]  /*1430*/  SHFL.DOWN P1, R8, R11, R12, R13 ;  /* 0x0800000c0b087389 */ /* 0x000064000002000d */
[----:B01----:R-:W-:Y:S05]  /*1440*/  ENDCOLLECTIVE ;  /* 0x000000000000791b */ /* 0x003fea0003800000 */
.L_x_65:
[----:B------:R-:W-:Y:S05]  /*1450*/  BRA `(.L_x_66) ;  /* 0xfffffffc00207947 */ /* 0x000fea000383ffff */
.L_x_67:
        /* <DEDUP_REMOVED lines=10> */
.L_x_198:


//--------------------- .text._Z17spmv_light_kernelILi2ELi512EEvPiS0_S0_PdS1_iS1_i --------------------------
	.section	.text._Z17spmv_light_kernelILi2ELi512EEvPiS0_S0_PdS1_iS1_i,"ax",@progbits
	.align	128
        .global         _Z17spmv_light_kernelILi2ELi512EEvPiS0_S0_PdS1_iS1_i
        .type           _Z17spmv_light_kernelILi2ELi512EEvPiS0_S0_PdS1_iS1_i,@function
        .size           _Z17spmv_light_kernelILi2ELi512EEvPiS0_S0_PdS1_iS1_i,(.L_x_199 - _Z17spmv_light_kernelILi2ELi512EEvPiS0_S0_PdS1_iS1_i)
        .other          _Z17spmv_light_kernelILi2ELi512EEvPiS0_S0_PdS1_iS1_i,@"STO_CUDA_ENTRY STV_DEFAULT"
_Z17spmv_light_kernelILi2ELi512EEvPiS0_S0_PdS1_iS1_i:
.text._Z17spmv_light_kernelILi2ELi512EEvPiS0_S0_PdS1_iS1_i:
        /* <DEDUP_REMOVED lines=18> */
[----:B0-----:R-:W-:-:S07]  /*0120*/  LEA R4, R9, R4, 0x4 ;  /* 0x0000000409047211 */ /* 0x001fce00078e20ff */
.L_x_69:
[----:B------:R-:W-:Y:S05]  /*0130*/  BSYNC.RECONVERGENT B0 ;  /* 0x0000000000007941 */ /* 0x000fea0003800200 */
.L_x_68:
[----:B------:R-:W0:Y:S01]  /*0140*/  SHFL.IDX PT, R3, R4, RZ, 0x1f ;  /* 0x00001fff04037589 */ /* 0x000e2200000e0000 */
[----:B------:R-:W1:Y:S01]  /*0150*/  LDCU UR4, c[0x0][0x3b8] ;  /* 0x00007700ff0477ac */ /* 0x000e620008000800 */
[----:B0-----:R-:W-:-:S04]  /*0160*/  LEA.HI R4, R0, R3, RZ, 0x1f ;  /* 0x0000000300047211 */ /* 0x001fc800078ff8ff */
[----:B-1----:R-:W-:-:S13]  /*0170*/  ISETP.GE.AND P0, PT, R4, UR4, PT ;  /* 0x0000000404007c0c */ /* 0x002fda000bf06270 */
[----:B------:R-:W-:Y:S05]  /*0180*/  @P0 EXIT ;  /* 0x000000000000094d */ /* 0x000fea0003800000 */
[----:B------:R-:W0:Y:S01]  /*0190*/  S2UR UR5, SR_CgaCtaId ;  /* 0x00000000000579c3 */ /* 0x000e220000008800 */
[C---:B------:R-:W-:Y:S01]  /*01a0*/  IMAD.SHL.U32 R2, R5.reuse, 0x4, RZ ;  /* 0x0000000405027824 */ /* 0x040fe200078e00ff */
[----:B------:R-:W-:Y:S01]  /*01b0*/  UMOV UR4, 0x400 ;  /* 0x0000040000047882 */ /* 0x000fe20000000000 */
[----:B------:R-:W-:-:S03]  /*01c0*/  LOP3.LUT R3, R5, 0x1, RZ, 0xc0, !PT ;  /* 0x0000000105037812 */ /* 0x000fc600078ec0ff */
[----:B------:R-:W-:Y:S01]  /*01d0*/  LOP3.LUT R2, R2, 0xff8, RZ, 0xc0, !PT ;  /* 0x00000ff802027812 */ /* 0x000fe200078ec0ff */
[----:B0-----:R-:W-:-:S06]  /*01e0*/  ULEA UR4, UR5, UR4, 0x18 ;  /* 0x0000000405047291 */ /* 0x001fcc000f8ec0ff */
[----:B------:R-:W-:-:S05]  /*01f0*/  IADD3 R6, PT, PT, R2, UR4, RZ ;  /* 0x0000000402067c10 */ /* 0x000fca000fffe0ff */
[----:B------:R-:W-:-:S07]  /*0200*/  IMAD R5, R3, 0x4, R6 ;  /* 0x0000000403057824 */ /* 0x000fce00078e0206 */
.L_x_81:
[----:B------:R-:W0:Y:S01]  /*0210*/  LDC.64 R6, c[0x0][0x388] ;  /* 0x0000e200ff067b82 */ /* 0x000e220000000a00 */
[----:B------:R-:W-:-:S05]  /*0220*/  IADD3 R9, PT, PT, R3, R4, RZ ;  /* 0x0000000403097210 */ /* 0x000fca0007ffe0ff */
[----:B0-----:R-:W-:-:S06]  /*0230*/  IMAD.WIDE R6, R9, 0x4, R6 ;  /* 0x0000000409067825 */ /* 0x001fcc00078e0206 */
[----:B------:R-:W2:Y:S01]  /*0240*/  LDG.E R6, desc[UR6][R6.64] ;  /* 0x0000000606067981 */ /* 0x000ea2000c1e1900 */
[----:B------:R-:W-:Y:S05]  /*0250*/  YIELD ;  /* 0x0000000000007946 */ /* 0x000fea0003800000 */
[----:B------:R-:W-:Y:S01]  /*0260*/  BSSY.RECONVERGENT B0, `(.L_x_70) ;  /* 0x00000dd000007945 */ /* 0x000fe20003800200 */
[----:B------:R-:W-:Y:S01]  /*0270*/  CS2R R28, SRZ ;  /* 0x00000000001c7805 */ /* 0x000fe2000001ff00 */
[----:B--2---:R-:W-:Y:S04]  /*0280*/  STS [R5], R6 ;  /* 0x0000000605007388 */ /* 0x004fe80000000800 */
[----:B------:R-:W0:Y:S04]  /*0290*/  LDS R8, [R2+UR4] ;  /* 0x0000000402087984 */ /* 0x000e280008000800 */
[----:B------:R-:W1:Y:S01]  /*02a0*/  LDS R9, [R2+UR4+0x4] ;  /* 0x0000040402097984 */ /* 0x000e620008000800 */
[----:B0-----:R-:W-:-:S05]  /*02b0*/  IMAD.IADD R10, R3, 0x1, R8 ;  /* 0x00000001030a7824 */ /* 0x001fca00078e0208 */
[----:B-1----:R-:W-:-:S13]  /*02c0*/  ISETP.GE.AND P0, PT, R10, R9, PT ;  /* 0x000000090a00720c */ /* 0x002fda0003f06270 */
[----:B------:R-:W-:Y:S05]  /*02d0*/  @P0 BRA `(.L_x_71) ;  /* 0x0000000c00540947 */ /* 0x000fea0003800000 */
[----:B------:R-:W-:Y:S01]  /*02e0*/  MOV R6, R10 ;  /* 0x0000000a00067202 */ /* 0x000fe20000000f00 */
[----:B------:R-:W-:Y:S01]  /*02f0*/  BSSY.RECONVERGENT B1, `(.L_x_72) ;  /* 0x0000064000017945 */ /* 0x000fe20003800200 */
[----:B------:R-:W-:Y:S02]  /*0300*/  LOP3.LUT R7, RZ, R3, RZ, 0x33, !PT ;  /* 0x00000003ff077212 */ /* 0x000fe400078e33ff */
[----:B------:R-:W-:Y:S02]  /*0310*/  CS2R R28, SRZ ;  /* 0x00000000001c7805 */ /* 0x000fe4000001ff00 */
[----:B------:R-:W-:-:S04]  /*0320*/  VIADDMNMX R9, R6, 0x2, R9, !PT ;  /* 0x0000000206097846 */ /* 0x000fc80007800109 */
[----:B------:R-:W-:-:S04]  /*0330*/  IADD3 R7, PT, PT, -R8, R9, R7 ;  /* 0x0000000908077210 */ /* 0x000fc80007ffe107 */
[C---:B------:R-:W-:Y:S02]  /*0340*/  ISETP.GE.U32.AND P0, PT, R7.reuse, 0x1e, PT ;  /* 0x0000001e0700780c */ /* 0x040fe40003f06070 */
[----:B------:R-:W-:-:S11]  /*0350*/  LEA.HI R24, R7, 0x1, RZ, 0x1f ;  /* 0x0000000107187811 */ /* 0x000fd600078ff8ff */
[----:B------:R-:W-:Y:S05]  /*0360*/  @!P0 BRA `(.L_x_73) ;  /* 0x0000000400708947 */ /* 0x000fea0003800000 */
[----:B------:R-:W-:Y:S02]  /*0370*/  LOP3.LUT R7, R24, 0xfffffff0, RZ, 0xc0, !PT ;  /* 0xfffffff018077812 */ /* 0x000fe400078ec0ff */
[----:B------:R-:W-:Y:S02]  /*0380*/  CS2R R28, SRZ ;  /* 0x00000000001c7805 */ /* 0x000fe4000001ff00 */
[----:B------:R-:W-:-:S07]  /*0390*/  IADD3 R7, PT, PT, -R7, RZ, RZ ;  /* 0x000000ff07077210 */ /* 0x000fce0007ffe1ff */
.L_x_74:
        /* <DEDUP_REMOVED lines=9> */
[----:B------:R-:W4:Y:S01]  /*0430*/  LDG.E R23, desc[UR6][R12.64+0x18] ;  /* 0x000018060c177981 */ /* 0x000f22000c1e1900 */
[----:B--2---:R-:W-:-:S05]  /*0440*/  IMAD.WIDE R14, R15, 0x8, R10 ;  /* 0x000000080f0e7825 */ /* 0x004fca00078e020a */
[----:B------:R-:W5:Y:S01]  /*0450*/  LDG.E.64 R18, desc[UR6][R14.64] ;  /* 0x000000060e127981 */ /* 0x000f62000c1e1b00 */
[----:B---3--:R-:W-:-:S05]  /*0460*/  IMAD.WIDE R26, R27, 0x8, R10 ;  /* 0x000000081b1a7825 */ /* 0x008fca00078e020a */
[----:B------:R-:W2:Y:S04]  /*0470*/  LDG.E.64 R16, desc[UR6][R26.64] ;  /* 0x000000061a107981 */ /* 0x000ea8000c1e1b00 */
[----:B------:R-:W2:Y:S01]  /*0480*/  LDG.E.64 R14, desc[UR6][R8.64+0x10] ;  /* 0x00001006080e7981 */ /* 0x000ea2000c1e1b00 */
[----:B----4-:R-:W-:-:S03]  /*0490*/  IMAD.WIDE R22, R23, 0x8, R10 ;  /* 0x0000000817167825 */ /* 0x010fc600078e020a */
[----:B------:R-:W3:Y:S01]  /*04a0*/  LDG.E R27, desc[UR6][R12.64+0x28] ;  /* 0x000028060c1b7981 */ /* 0x000ee2000c1e1900 */
[----:B-----5:R-:W-:Y:S01]  /*04b0*/  DFMA R28, R20, R18, R28 ;  /* 0x00000012141c722b */ /* 0x020fe2000000001c */
[----:B------:R-:W-:Y:S02]  /*04c0*/  IMAD.WIDE R18, R25, 0x8, R10 ;  /* 0x0000000819127825 */ /* 0x000fe400078e020a */
[----:B------:R-:W4:Y:S04]  /*04d0*/  LDG.E.64 R20, desc[UR6][R8.64+0x20] ;  /* 0x0000200608147981 */ /* 0x000f28000c1e1b00 */
[----:B------:R-:W5:Y:S04]  /*04e0*/  LDG.E R25, desc[UR6][R12.64+0x20] ;  /* 0x000020060c197981 */ /* 0x000f68000c1e1900 */
[----:B------:R-:W4:Y:S01]  /*04f0*/  LDG.E.64 R18, desc[UR6][R18.64] ;  /* 0x0000000612127981 */ /* 0x000f22000c1e1b00 */
[----:B--2---:R-:W-:-:S03]  /*0500*/  DFMA R14, R14, R16, R28 ;  /* 0x000000100e0e722b */ /* 0x004fc6000000001c */
[----:B------:R-:W2:Y:S04]  /*0510*/  LDG.E.64 R16, desc[UR6][R22.64] ;  /* 0x0000000616107981 */ /* 0x000ea8000c1e1b00 */
[----:B------:R-:W2:Y:S01]  /*0520*/  LDG.E.64 R22, desc[UR6][R8.64+0x30] ;  /* 0x0000300608167981 */ /* 0x000ea2000c1e1b00 */
[----:B-----5:R-:W-:-:S03]  /*0530*/  IMAD.WIDE R28, R25, 0x8, R10 ;  /* 0x00000008191c7825 */ /* 0x020fc600078e020a */
[----:B------:R-:W5:Y:S01]  /*0540*/  LDG.E R25, desc[UR6][R12.64+0x30] ;  /* 0x000030060c197981 */ /* 0x000f62000c1e1900 */
[----:B----4-:R-:W-:-:S03]  /*0550*/  DFMA R14, R20, R18, R14 ;  /* 0x00000012140e722b */ /* 0x010fc6000000000e */
[----:B------:R-:W4:Y:S04]  /*0560*/  LDG.E.64 R18, desc[UR6][R28.64] ;  /* 0x000000061c127981 */ /* 0x000f28000c1e1b00 */
[----:B------:R-:W4:Y:S01]  /*0570*/  LDG.E.64 R20, desc[UR6][R8.64+0x40] ;  /* 0x0000400608147981 */ /* 0x000f22000c1e1b00 */
[----:B--2---:R-:W-:Y:S01]  /*0580*/  DFMA R14, R22, R16, R14 ;  /* 0x00000010160e722b */ /* 0x004fe2000000000e */
[--C-:B---3--:R-:W-:Y:S02]  /*0590*/  IMAD.WIDE R16, R27, 0x8, R10.reuse ;  /* 0x000000081b107825 */ /* 0x108fe400078e020a */
[----:B------:R-:W2:Y:S04]  /*05a0*/  LDG.E.64 R22, desc[UR6][R8.64+0x50] ;  /* 0x0000500608167981 */ /* 0x000ea8000c1e1b00 */
[----:B------:R-:W3:Y:S04]  /*05b0*/  LDG.E R27, desc[UR6][R12.64+0x38] ;  /* 0x000038060c1b7981 */ /* 0x000ee8000c1e1900 */
[----:B------:R-:W2:Y:S01]  /*05c0*/  LDG.E.64 R16, desc[UR6][R16.64] ;  /* 0x0000000610107981 */ /* 0x000ea2000c1e1b00 */
[----:B----4-:R-:W-:Y:S01]  /*05d0*/  DFMA R14, R20, R18, R14 ;  /* 0x00000012140e722b */ /* 0x010fe2000000000e */
[----:B-----5:R-:W-:-:S02]  /*05e0*/  IMAD.WIDE R20, R25, 0x8, R10 ;  /* 0x0000000819147825 */ /* 0x020fc400078e020a */
[----:B------:R-:W4:Y:S04]  /*05f0*/  LDG.E R25, desc[UR6][R12.64+0x40] ;  /* 0x000040060c197981 */ /* 0x000f28000c1e1900 */
[----:B------:R-:W5:Y:S04]  /*0600*/  LDG.E.64 R18, desc[UR6][R20.64] ;  /* 0x0000000614127981 */ /* 0x000f68000c1e1b00 */
[----:B------:R-:W5:Y:S01]  /*0610*/  LDG.E.64 R20, desc[UR6][R8.64+0x60] ;  /* 0x0000600608147981 */ /* 0x000f62000c1e1b00 */
[----:B---3--:R-:W-:Y:S01]  /*0620*/  IMAD.WIDE R28, R27, 0x8, R10 ;  /* 0x000000081b1c7825 */ /* 0x008fe200078e020a */
[----:B--2---:R-:W-:-:S02]  /*0630*/  DFMA R14, R22, R16, R14 ;  /* 0x00000010160e722b */ /* 0x004fc4000000000e */
[----:B------:R-:W2:Y:S04]  /*0640*/  LDG.E.64 R22, desc[UR6][R8.64+0x70] ;  /* 0x0000700608167981 */ /* 0x000ea8000c1e1b00 */
[----:B------:R-:W2:Y:S04]  /*0650*/  LDG.E.64 R16, desc[UR6][R28.64] ;  /* 0x000000061c107981 */ /* 0x000ea8000c1e1b00 */
[----:B------:R-:W3:Y:S01]  /*0660*/  LDG.E R27, desc[UR6][R12.64+0x48] ;  /* 0x000048060c1b7981 */ /* 0x000ee2000c1e1900 */
[----:B-----5:R-:W-:Y:S01]  /*0670*/  DFMA R14, R20, R18, R14 ;  /* 0x00000012140e722b */ /* 0x020fe2000000000e */
[----:B----4-:R-:W-:-:S02]  /*0680*/  IMAD.WIDE R18, R25, 0x8, R10 ;  /* 0x0000000819127825 */ /* 0x010fc400078e020a */
[----:B------:R-:W4:Y:S04]  /*0690*/  LDG.E.64 R20, desc[UR6][R8.64+0x80] ;  /* 0x0000800608147981 */ /* 0x000f28000c1e1b00 */
[----:B------:R-:W5:Y:S04]  /*06a0*/  LDG.E R25, desc[UR6][R12.64+0x50] ;  /* 0x000050060c197981 */ /* 0x000f68000c1e1900 */
[----:B------:R-:W4:Y:S01]  /*06b0*/  LDG.E.64 R18, desc[UR6][R18.64] ;  /* 0x0000000612127981 */ /* 0x000f22000c1e1b00 */
[----:B--2---:R-:W-:Y:S01]  /*06c0*/  DFMA R14, R22, R16, R14 ;  /* 0x00000010160e722b */ /* 0x004fe2000000000e */
[----:B---3--:R-:W-:-:S02]  /*06d0*/  IMAD.WIDE R22, R27, 0x8, R10 ;  /* 0x000000081b167825 */ /* 0x008fc400078e020a */
[----:B------:R-:W2:Y:S04]  /*06e0*/  LDG.E R27, desc[UR6][R12.64+0x58] ;  /* 0x000058060c1b7981 */ /* 0x000ea8000c1e1900 */
[----:B------:R-:W3:Y:S04]  /*06f0*/  LDG.E.64 R16, desc[UR6][R22.64] ;  /* 0x0000000616107981 */ /* 0x000ee8000c1e1b00 */
[----:B------:R-:W3:Y:S01]  /*0700*/  LDG.E.64 R22, desc[UR6][R8.64+0x90] ;  /* 0x0000900608167981 */ /* 0x000ee2000c1e1b00 */
[----:B-----5:R-:W-:-:S03]  /*0710*/  IMAD.WIDE R28, R25, 0x8, R10 ;  /* 0x00000008191c7825 */ /* 0x020fc600078e020a */
[----:B------:R-:W5:Y:S01]  /*0720*/  LDG.E R25, desc[UR6][R12.64+0x60] ;  /* 0x000060060c197981 */ /* 0x000f62000c1e1900 */
[----:B----4-:R-:W-:-:S03]  /*0730*/  DFMA R14, R20, R18, R14 ;  /* 0x00000012140e722b */ /* 0x010fc6000000000e */
[----:B------:R-:W4:Y:S04]  /*0740*/  LDG.E.64 R18, desc[UR6][R28.64] ;  /* 0x000000061c127981 */ /* 0x000f28000c1e1b00 */
[----:B------:R-:W4:Y:S04]  /*0750*/  LDG.E.64 R20, desc[UR6][R8.64+0xa0] ;  /* 0x0000a00608147981 */ /* 0x000f28000c1e1b00 */
[----:B------:R-:W5:Y:S01]  /*0760*/  LDG.E R29, desc[UR6][R12.64+0x78] ;  /* 0x000078060c1d7981 */ /* 0x000f62000c1e1900 */
[----:B---3--:R-:W-:Y:S01]  /*0770*/  DFMA R14, R22, R16, R14 ;  /* 0x00000010160e722b */ /* 0x008fe2000000000e */
[----:B--2---:R-:W-:-:S02]  /*0780*/  IMAD.WIDE R16, R27, 0x8, R10 ;  /* 0x000000081b107825 */ /* 0x004fc400078e020a */
[----:B------:R-:W2:Y:S04]  /*0790*/  LDG.E.64 R22, desc[UR6][R8.64+0xb0] ;  /* 0x0000b00608167981 */ /* 0x000ea8000c1e1b00 */
[----:B------:R-:W3:Y:S04]  /*07a0*/  LDG.E R27, desc[UR6][R12.64+0x68] ;  /* 0x000068060c1b7981 */ /* 0x000ee8000c1e1900 */
[----:B------:R-:W2:Y:S01]  /*07b0*/  LDG.E.64 R16, desc[UR6][R16.64] ;  /* 0x0000000610107981 */ /* 0x000ea2000c1e1b00 */
[----:B----4-:R-:W-:Y:S01]  /*07c0*/  DFMA R14, R20, R18, R14 ;  /* 0x00000012140e722b */ /* 0x010fe2000000000e */
[----:B-----5:R-:W-:-:S02]  /*07d0*/  IMAD.WIDE R18, R25, 0x8, R10 ;  /* 0x0000000819127825 */ /* 0x020fc400078e020a */
[----:B------:R-:W4:Y:S04]  /*07e0*/  LDG.E.64 R20, desc[UR6][R8.64+0xc0] ;  /* 0x0000c00608147981 */ /* 0x000f28000c1e1b00 */
[----:B------:R-:W5:Y:S04]  /*07f0*/  LDG.E R25, desc[UR6][R12.64+0x70] ;  /* 0x000070060c197981 */ /* 0x000f68000c1e1900 */
[----:B------:R-:W4:Y:S01]  /*0800*/  LDG.E.64 R18, desc[UR6][R18.64] ;  /* 0x0000000612127981 */ /* 0x000f22000c1e1b00 */
[----:B--2---:R-:W-:Y:S01]  /*0810*/  DFMA R14, R22, R16, R14 ;  /* 0x00000010160e722b */ /* 0x004fe2000000000e */
[----:B---3--:R-:W-:-:S02]  /*0820*/  IMAD.WIDE R16, R27, 0x8, R10 ;  /* 0x000000081b107825 */ /* 0x008fc400078e020a */
[----:B------:R-:W2:Y:S04]  /*0830*/  LDG.E.64 R22, desc[UR6][R8.64+0xd0] ;  /* 0x0000d00608167981 */ /* 0x000ea8000c1e1b00 */
[----:B------:R-:W2:Y:S01]  /*0840*/  LDG.E.64 R16, desc[UR6][R16.64] ;  /* 0x0000000610107981 */ /* 0x000ea2000c1e1b00 */
[--C-:B-----5:R-:W-:Y:S01]  /*0850*/  IMAD.WIDE R26, R25, 0x8, R10.reuse ;  /* 0x00000008191a7825 */ /* 0x120fe200078e020a */
[----:B----4-:R-:W-:Y:S02]  /*0860*/  DFMA R20, R20, R18, R14 ;  /* 0x000000121414722b */ /* 0x010fe4000000000e */
[----:B------:R-:W3:Y:S01]  /*0870*/  LDG.E.64 R14, desc[UR6][R8.64+0xe0] ;  /* 0x0000e006080e7981 */ /* 0x000ee2000c1e1b00 */
[----:B------:R-:W-:-:S03]  /*0880*/  IMAD.WIDE R10, R29, 0x8, R10 ;  /* 0x000000081d0a7825 */ /* 0x000fc600078e020a */
        /* <DEDUP_REMOVED lines=10> */
.L_x_73:
[----:B------:R-:W-:Y:S05]  /*0930*/  BSYNC.RECONVERGENT B1 ;  /* 0x0000000000017941 */ /* 0x000fea0003800200 */
.L_x_72:
        /* <DEDUP_REMOVED lines=13> */
[----:B------:R-:W4:Y:S01]  /*0a10*/  LDG.E R21, desc[UR6][R26.64+0x10] ;  /* 0x000010061a157981 */ /* 0x000f22000c1e1900 */
[----:B--2---:R-:W-:-:S03]  /*0a20*/  IMAD.WIDE R10, R6, 0x8, R10 ;  /* 0x00000008060a7825 */ /* 0x004fc600078e020a */
[----:B------:R-:W2:Y:S04]  /*0a30*/  LDG.E R25, desc[UR6][R26.64+0x18] ;  /* 0x000018061a197981 */ /* 0x000ea8000c1e1900 */
[----:B------:R-:W5:Y:S04]  /*0a40*/  LDG.E.64 R12, desc[UR6][R10.64] ;  /* 0x000000060a0c7981 */ /* 0x000f68000c1e1b00 */
[----:B------:R-:W2:Y:S04]  /*0a50*/  LDG.E.64 R16, desc[UR6][R10.64+0x10] ;  /* 0x000010060a107981 */ /* 0x000ea8000c1e1b00 */
[----:B------:R-:W2:Y:S01]  /*0a60*/  LDG.E R23, desc[UR6][R26.64+0x20] ;  /* 0x000020061a177981 */ /* 0x000ea2000c1e1900 */
[----:B-1----:R-:W-:-:S06]  /*0a70*/  IMAD.WIDE R18, R19, 0x8, R8 ;  /* 0x0000000813127825 */ /* 0x002fcc00078e0208 */
        /* <DEDUP_REMOVED lines=9> */
[--C-:B------:R-:W-:Y:S02]  /*0b10*/  IMAD.WIDE R16, R25, 0x8, R8.reuse ;  /* 0x0000000819107825 */ /* 0x100fe400078e0208 */
[----:B------:R-:W2:Y:S04]  /*0b20*/  LDG.E.64 R18, desc[UR6][R10.64+0x30] ;  /* 0x000030060a127981 */ /* 0x000ea8000c1e1b00 */
[----:B------:R-:W5:Y:S04]  /*0b30*/  LDG.E R25, desc[UR6][R26.64+0x38] ;  /* 0x000038061a197981 */ /* 0x000f68000c1e1900 */
[----:B------:R-:W2:Y:S01]  /*0b40*/  LDG.E.64 R16, desc[UR6][R16.64] ;  /* 0x0000000610107981 */ /* 0x000ea2000c1e1b00 */
[----:B---3--:R-:W-:Y:S01]  /*0b50*/  DFMA R20, R12, R20, R14 ;  /* 0x000000140c14722b */ /* 0x008fe2000000000e */
[----:B------:R-:W-:-:S02]  /*0b60*/  IMAD.WIDE R12, R23, 0x8, R8 ;  /* 0x00000008170c7825 */ /* 0x000fc400078e0208 */
[----:B------:R-:W3:Y:S04]  /*0b70*/  LDG.E.64 R14, desc[UR6][R10.64+0x40] ;  /* 0x000040060a0e7981 */ /* 0x000ee8000c1e1b00 */
[----:B------:R-:W5:Y:S04]  /*0b80*/  LDG.E R23, desc[UR6][R26.64+0x30] ;  /* 0x000030061a177981 */ /* 0x000f68000c1e1900 */
[----:B------:R-:W3:Y:S01]  /*0b90*/  LDG.E.64 R12, desc[UR6][R12.64] ;  /* 0x000000060c0c7981 */ /* 0x000ee2000c1e1b00 */
[----:B--2---:R-:W-:Y:S01]  /*0ba0*/  DFMA R16, R18, R16, R20 ;  /* 0x000000101210722b */ /* 0x004fe20000000014 */
[----:B----4-:R-:W-:-:S02]  /*0bb0*/  IMAD.WIDE R20, R29, 0x8, R8 ;  /* 0x000000081d147825 */ /* 0x010fc400078e0208 */
[----:B------:R-:W2:Y:S04]  /*0bc0*/  LDG.E.64 R18, desc[UR6][R10.64+0x50] ;  /* 0x000050060a127981 */ /* 0x000ea8000c1e1b00 */
[----:B------:R-:W4:Y:S04]  /*0bd0*/  LDG.E.64 R28, desc[UR6][R10.64+0x70] ;  /* 0x000070060a1c7981 */ /* 0x000f28000c1e1b00 */
[----:B------:R-:W2:Y:S01]  /*0be0*/  LDG.E.64 R20, desc[UR6][R20.64] ;  /* 0x0000000614147981 */ /* 0x000ea2000c1e1b00 */
[----:B-----5:R-:W-:Y:S01]  /*0bf0*/  IMAD.WIDE R22, R23, 0x8, R8 ;  /* 0x0000000817167825 */ /* 0x020fe200078e0208 */
[----:B---3--:R-:W-:-:S02]  /*0c00*/  DFMA R16, R14, R12, R16 ;  /* 0x0000000c0e10722b */ /* 0x008fc40000000010 */
[----:B------:R-:W3:Y:S01]  /*0c10*/  LDG.E.64 R14, desc[UR6][R10.64+0x60] ;  /* 0x000060060a0e7981 */ /* 0x000ee2000c1e1b00 */
[----:B------:R-:W-:-:S03]  /*0c20*/  IMAD.WIDE R8, R25, 0x8, R8 ;  /* 0x0000000819087825 */ /* 0x000fc600078e0208 */
[----:B------:R-:W3:Y:S04]  /*0c30*/  LDG.E.64 R22, desc[UR6][R22.64] ;  /* 0x0000000616167981 */ /* 0x000ee8000c1e1b00 */
[----:B------:R-:W4:Y:S01]  /*0c40*/  LDG.E.64 R8, desc[UR6][R8.64] ;  /* 0x0000000608087981 */ /* 0x000f22000c1e1b00 */
[----:B--2---:R-:W-:Y:S01]  /*0c50*/  DFMA R16, R18, R20, R16 ;  /* 0x000000141210722b */ /* 0x004fe20000000010 */
[----:B------:R-:W-:-:S07]  /*0c60*/  IADD3 R6, PT, PT, R6, 0x10, RZ ;  /* 0x0000001006067810 */ /* 0x000fce0007ffe0ff */
[----:B---3--:R-:W-:-:S08]  /*0c70*/  DFMA R14, R14, R22, R16 ;  /* 0x000000160e0e722b */ /* 0x008fd00000000010 */
[----:B----4-:R-:W-:-:S11]  /*0c80*/  DFMA R28, R28, R8, R14 ;  /* 0x000000081c1c722b */ /* 0x010fd6000000000e */
.L_x_76:
[----:B------:R-:W-:Y:S05]  /*0c90*/  BSYNC.RECONVERGENT B1 ;  /* 0x0000000000017941 */ /* 0x000fea0003800200 */
.L_x_75:
        /* <DEDUP_REMOVED lines=29> */
[----:B------:R-:W-:-:S07]  /*0e70*/  VIADD R6, R6, 0x8 ;  /* 0x0000000806067836 */ /* 0x000fce0000000000 */
[----:B----4-:R-:W-:-:S08]  /*0e80*/  DFMA R12, R14, R20, R12 ;  /* 0x000000140e0c722b */ /* 0x010fd0000000000c */
[----:B-----5:R-:W-:-:S11]  /*0e90*/  DFMA R28, R28, R8, R12 ;  /* 0x000000081c1c722b */ /* 0x020fd6000000000c */
.L_x_78:
[----:B------:R-:W-:Y:S05]  /*0ea0*/  BSYNC.RECONVERGENT B1 ;  /* 0x0000000000017941 */ /* 0x000fea0003800200 */
.L_x_77:
        /* <DEDUP_REMOVED lines=24> */
.L_x_71:
[----:B------:R-:W-:Y:S05]  /*1030*/  BSYNC.RECONVERGENT B0 ;  /* 0x0000000000007941 */ /* 0x000fea0003800200 */
.L_x_70:
[----:B------:R-:W-:Y:S01]  /*1040*/  UMOV UR5, 0xffffffff ;  /* 0xffffffff00057882 */ /* 0x000fe20000000000 */
[----:B------:R-:W-:Y:S02]  /*1050*/  ISETP.NE.AND P0, PT, R3, RZ, PT ;  /* 0x000000ff0300720c */ /* 0x000fe40003f05270 */
[----:B------:R-:W-:Y:S11]  /*1060*/  BRA.DIV UR5, `(.L_x_79) ;  /* 0x0000000205707947 */ /* 0x000ff6000b800000 */
[----:B------:R0:W1:Y:S04]  /*1070*/  SHFL.DOWN PT, R7, R29, 0x1, 0x1f ;  /* 0x08201f001d077f89 */ /* 0x00006800000e0000 */
[----:B------:R0:W2:Y:S02]  /*1080*/  SHFL.DOWN PT, R6, R28, 0x1, 0x1f ;  /* 0x08201f001c067f89 */ /* 0x0000a400000e0000 */
.L_x_85:
        /* <DEDUP_REMOVED lines=19> */
.L_x_80:
[----:B------:R-:W-:Y:S05]  /*11c0*/  WARPSYNC.ALL ;  /* 0x0000000000007948 */ /* 0x000fea0003800000 */
[----:B------:R-:W0:Y:S01]  /*11d0*/  SHFL.IDX PT, R7, R4, RZ, 0x1f ;  /* 0x00001fff04077589 */ /* 0x000e2200000e0000 */
[----:B------:R-:W1:Y:S01]  /*11e0*/  LDCU UR5, c[0x0][0x3b8] ;  /* 0x00007700ff0577ac */ /* 0x000e620008000800 */
[----:B0-----:R-:W-:-:S04]  /*11f0*/  LEA.HI R4, R0, R7, RZ, 0x1f ;  /* 0x0000000700047211 */ /* 0x001fc800078ff8ff */
[----:B-1----:R-:W-:-:S13]  /*1200*/  ISETP.GE.AND P0, PT, R4, UR5, PT ;  /* 0x0000000504007c0c */ /* 0x002fda000bf06270 */
[----:B------:R-:W-:Y:S05]  /*1210*/  @!P0 BRA `(.L_x_81) ;  /* 0xffffffec00fc8947 */ /* 0x000fea000383ffff */
[----:B------:R-:W-:Y:S05]  /*1220*/  EXIT ;  /* 0x000000000000794d */ /* 0x000fea0003800000 */
.L_x_79:
[----:B------:R-:W-:Y:S01]  /*1230*/  HFMA2 R11, -RZ, RZ, 0, 1.847743988037109375e-06 ;  /* 0x0000001fff0b7431 */ /* 0x000fe200000001ff */
[----:B------:R-:W-:Y:S01]  /*1240*/  BSSY B0, `(.L_x_82) ;  /* 0x0000007000007945 */ /* 0x000fe20003800000 */
[----:B------:R-:W-:Y:S01]  /*1250*/  IMAD.MOV.U32 R9, RZ, RZ, R29 ;  /* 0x000000ffff097224 */ /* 0x000fe200078e001d */
[----:B------:R-:W-:Y:S01]  /*1260*/  MOV R10, 0x1 ;  /* 0x00000001000a7802 */ /* 0x000fe20000000f00 */
[----:B------:R-:W-:-:S07]  /*1270*/  IMAD.MOV.U32 R8, RZ, RZ, -0x1 ;  /* 0xffffffffff087424 */ /* 0x000fce00078e00ff */
[----:B------:R-:W-:Y:S05]  /*1280*/  WARPSYNC.COLLECTIVE R8, `(.L_x_83) ;  /* 0x0000000008087348 */ /* 0x000fea0003c00000 */
[----:B------:R0:W1:Y:S02]  /*1290*/  SHFL.DOWN P1, R6, R9, R10, R11 ;  /* 0x0800000a09067389 */ /* 0x000064000002000b */
[----:B01----:R-:W-:Y:S05]  /*12a0*/  ENDCOLLECTIVE ;  /* 0x000000000000791b */ /* 0x003fea0003800000 */
.L_x_83:
[----:B------:R-:W-:Y:S05]  /*12b0*/  BSYNC B0 ;  /* 0x0000000000007941 */ /* 0x000fea0003800000 */
.L_x_82:
[----:B------:R-:W-:Y:S01]  /*12c0*/  HFMA2 R11, -RZ, RZ, 0, 1.847743988037109375e-06 ;  /* 0x0000001fff0b7431 */ /* 0x000fe200000001ff */
[----:B------:R-:W-:Y:S01]  /*12d0*/  MOV R9, R28 ;  /* 0x0000001c00097202 */ /* 0x000fe20000000f00 */
[----:B------:R-:W-:Y:S01]  /*12e0*/  IMAD.MOV.U32 R10, RZ, RZ, 0x1 ;  /* 0x00000001ff0a7424 */ /* 0x000fe200078e00ff */
[----:B------:R-:W-:Y:S02]  /*12f0*/  MOV R8, 0xffffffff ;  /* 0xffffffff00087802 */ /* 0x000fe40000000f00 */
[----:B------:R-:W-:-:S07]  /*1300*/  MOV R7, R6 ;  /* 0x0000000600077202 */ /* 0x000fce0000000f00 */
[----:B------:R-:W-:Y:S05]  /*1310*/  WARPSYNC.COLLECTIVE R8, `(.L_x_84) ;  /* 0x0000000008087348 */ /* 0x000fea0003c00000 */
[----:B------:R0:W1:Y:S02]  /*1320*/  SHFL.DOWN P1, R6, R9, R10, R11 ;  /* 0x0800000a09067389 */ /* 0x000064000002000b */
[----:B01----:R-:W-:Y:S05]  /*1330*/  ENDCOLLECTIVE ;  /* 0x000000000000791b */ /* 0x003fea0003800000 */
.L_x_84:
[----:B------:R-:W-:Y:S05]  /*1340*/  BRA `(.L_x_85) ;  /* 0xfffffffc00507947 */ /* 0x000fea000383ffff */
.L_x_86:
        /* <DEDUP_REMOVED lines=11> */
.L_x_199:


//--------------------- .text._Z17spmv_pcsr_kernel2PdPiiS_ --------------------------
	.section	.text._Z17spmv_pcsr_kernel2PdPiiS_,"ax",@progbits
	.align	128
        .global         _Z17spmv_pcsr_kernel2PdPiiS_
        .type           _Z17spmv_pcsr_kernel2PdPiiS_,@function
        .size           _Z17spmv_pcsr_kernel2PdPiiS_,(.L_x_200 - _Z17spmv_pcsr_kernel2PdPiiS_)
        .other          _Z17spmv_pcsr_kernel2PdPiiS_,@"STO_CUDA_ENTRY STV_DEFAULT"
_Z17spmv_pcsr_kernel2PdPiiS_:
.text._Z17spmv_pcsr_kernel2PdPiiS_:
[----:B------:R-:W-:Y:S01]  /*0000*/  LDC R1, c[0x0][0x37c] ;  /* 0x0000df00ff017b82 */ /* 0x000fe20000000800 */
[----:B------:R-:W0:Y:S07]  /*0010*/  S2R R0, SR_TID.X ;  /* 0x0000000000007919 */ /* 0x000e2e0000002100 */
[----:B------:R-:W0:Y:S01]  /*0020*/  S2UR UR4, SR_CTAID.X ;  /* 0x00000000000479c3 */ /* 0x000e220000002500 */
[----:B------:R-:W1:Y:S07]  /*0030*/  LDCU.64 UR6, c[0x0][0x358] ;  /* 0x00006b00ff0677ac */ /* 0x000e6e0008000a00 */
[----:B------:R-:W0:Y:S08]  /*0040*/  LDC R3, c[0x0][0x360] ;  /* 0x0000d800ff037b82 */ /* 0x000e300000000800 */
[----:B------:R-:W2:Y:S01]  /*0050*/  LDC.64 R6, c[0x0][0x388] ;  /* 0x0000e200ff067b82 */ /* 0x000ea20000000a00 */
[----:B0-----:R-:W-:-:S04]  /*0060*/  IMAD R2, R3, UR4, R0 ;  /* 0x0000000403027c24 */ /* 0x001fc8000f8e0200 */
[----:B--2---:R-:W-:-:S05]  /*0070*/  IMAD.WIDE R4, R2, 0x4, R6 ;  /* 0x0000000402047825 */ /* 0x004fca00078e0206 */
[----:B-1----:R-:W2:Y:S01]  /*0080*/  LDG.E R8, desc[UR6][R4.64] ;  /* 0x0000000604087981 */ /* 0x002ea2000c1e1900 */
[----:B------:R-:W0:Y:S01]  /*0090*/  S2UR UR8, SR_CgaCtaId ;  /* 0x00000000000879c3 */ /* 0x000e220000008800 */
[----:B------:R-:W-:Y:S01]  /*00a0*/  UMOV UR5, 0x400 ;  /* 0x0000040000057882 */ /* 0x000fe20000000000 */
[----:B------:R-:W-:Y:S01]  /*00b0*/  ISETP.NE.AND P0, PT, R0, RZ, PT ;  /* 0x000000ff0000720c */ /* 0x000fe20003f05270 */
[----:B------:R-:W-:Y:S01]  /*00c0*/  BSSY.RECONVERGENT B0, `(.L_x_87) ;  /* 0x000000d000007945 */ /* 0x000fe20003800200 */
[----:B0-----:R-:W-:-:S06]  /*00d0*/  ULEA UR4, UR8, UR5, 0x18 ;  /* 0x0000000508047291 */ /* 0x001fcc000f8ec0ff */
[----:B------:R-:W-:-:S05]  /*00e0*/  LEA R3, R0, UR4, 0x2 ;  /* 0x0000000400037c11 */ /* 0x000fca000f8e10ff */
[----:B--2---:R0:W-:Y:S01]  /*00f0*/  STS [R3], R8 ;  /* 0x0000000803007388 */ /* 0x0041e20000000800 */
[----:B------:R-:W-:Y:S05]  /*0100*/  @P0 BRA `(.L_x_88) ;  /* 0x0000000000200947 */ /* 0x000fea0003800000 */
[----:B------:R-:W1:Y:S01]  /*0110*/  LDC R9, c[0x0][0x390] ;  /* 0x0000e400ff097b82 */ /* 0x000e620000000800 */
[----:B0-----:R-:W-:-:S05]  /*0120*/  VIADD R8, R2, 0x40 ;  /* 0x0000004002087836 */ /* 0x001fca0000000000 */
[----:B-1----:R-:W-:-:S13]  /*0130*/  ISETP.GT.AND P0, PT, R8, R9, PT ;  /* 0x000000090800720c */ /* 0x002fda0003f04270 */
[----:B------:R-:W-:Y:S01]  /*0140*/  @P0 IMAD.WIDE R6, R9, 0x4, R6 ;  /* 0x0000000409060825 */ /* 0x000fe200078e0206 */
[----:B------:R-:W2:Y:S05]  /*0150*/  @!P0 LDG.E R4, desc[UR6][R4.64+0x100] ;  /* 0x0001000604048981 */ /* 0x000eaa000c1e1900 */
[----:B------:R-:W3:Y:S04]  /*0160*/  @P0 LDG.E R6, desc[UR6][R6.64] ;  /* 0x0000000606060981 */ /* 0x000ee8000c1e1900 */
[----:B---3--:R1:W-:Y:S04]  /*0170*/  @P0 STS [UR4+0x100], R6 ;  /* 0x00010006ff000988 */ /* 0x0083e80008000804 */
[----:B--2---:R1:W-:Y:S02]  /*0180*/  @!P0 STS [UR4+0x100], R4 ;  /* 0x00010004ff008988 */ /* 0x0043e40008000804 */
.L_x_88:
[----:B------:R-:W-:Y:S05]  /*0190*/  BSYNC.RECONVERGENT B0 ;  /* 0x0000000000007941 */ /* 0x000fea0003800200 */
.L_x_87:
[----:B------:R-:W-:Y:S01]  /*01a0*/  BAR.SYNC.DEFER_BLOCKING 0x0 ;  /* 0x0000000000007b1d */ /* 0x000fe20000010000 */
[----:B------:R-:W-:-:S05]  /*01b0*/  CS2R R18, SRZ ;  /* 0x0000000000127805 */ /* 0x000fca000001ff00 */
[----:B------:R-:W-:Y:S04]  /*01c0*/  LDS R5, [UR4+0x100] ;  /* 0x00010004ff057984 */ /* 0x000fe80008000800 */
[----:B-1----:R-:W1:Y:S04]  /*01d0*/  LDS R6, [UR4] ;  /* 0x00000004ff067984 */ /* 0x002e680008000800 */
[----:B------:R-:W-:Y:S04]  /*01e0*/  LDS R4, [UR4+0x100] ;  /* 0x00010004ff047984 */ /* 0x000fe80008000800 */
[----:B------:R-:W2:Y:S01]  /*01f0*/  LDS R9, [UR4] ;  /* 0x00000004ff097984 */ /* 0x000ea20008000800 */
[----:B-1----:R-:W-:-:S05]  /*0200*/  IMAD.IADD R5, R5, 0x1, -R6 ;  /* 0x0000000105057824 */ /* 0x002fca00078e0a06 */
[----:B------:R-:W-:Y:S02]  /*0210*/  SHF.R.S32.HI R6, RZ, 0x1f, R5 ;  /* 0x0000001fff067819 */ /* 0x000fe40000011405 */
[----:B--2---:R-:W-:Y:S02]  /*0220*/  ISETP.GE.AND P0, PT, R9, R4, PT ;  /* 0x000000040900720c */ /* 0x004fe40003f06270 */
[----:B------:R-:W-:Y:S01]  /*0230*/  LEA.HI R6, R6, R5, RZ, 0x6 ;  /* 0x0000000506067211 */ /* 0x000fe200078f30ff */
[----:B------:R-:W-:-:S03]  /*0240*/  IMAD.MOV.U32 R5, RZ, RZ, 0x40 ;  /* 0x00000040ff057424 */ /* 0x000fc600078e00ff */
[----:B------:R-:W-:-:S04]  /*0250*/  LOP3.LUT R6, R6, 0xffffffc0, RZ, 0xc0, !PT ;  /* 0xffffffc006067812 */ /* 0x000fc800078ec0ff */
[----:B------:R-:W-:-:S03]  /*0260*/  VIADDMNMX R6, R6, R5, 0x400, PT ;  /* 0x0000040006067446 */ /* 0x000fc60003800105 */
[----:B------:R-:W-:Y:S05]  /*0270*/  @P0 BRA `(.L_x_89) ;  /* 0x0000001800480947 */ /* 0x000fea0003800000 */
[----:B------:R-:W-:Y:S01]  /*0280*/  UIADD3 UR4, UPT, UPT, UR5, 0x108, URZ ;  /* 0x0000010805047890 */ /* 0x000fe2000fffe0ff */
[----:B------:R-:W-:Y:S02]  /*0290*/  SHF.R.S32.HI R7, RZ, 0x6, R6 ;  /* 0x00000006ff077819 */ /* 0x000fe40000011406 */
[----:B------:R-:W-:Y:S01]  /*02a0*/  CS2R R18, SRZ ;  /* 0x0000000000127805 */ /* 0x000fe2000001ff00 */
[----:B------:R-:W-:Y:S01]  /*02b0*/  ULEA UR4, UR8, UR4, 0x18 ;  /* 0x0000000408047291 */ /* 0x000fe2000f8ec0ff */
[C---:B0-----:R-:W-:Y:S02]  /*02c0*/  LOP3.LUT R8, R7.reuse, 0x7ffffffc, RZ, 0xc0, !PT ;  /* 0x7ffffffc07087812 */ /* 0x041fe400078ec0ff */
[----:B------:R-:W-:-:S03]  /*02d0*/  LOP3.LUT R20, R7, 0x3, RZ, 0xc0, !PT ;  /* 0x0000000307147812 */ /* 0x000fc600078ec0ff */
[----:B------:R-:W-:Y:S01]  /*02e0*/  LEA R22, R0, UR4, 0x3 ;  /* 0x0000000400167c11 */ /* 0x000fe2000f8e18ff */
[----:B------:R-:W-:-:S04]  /*02f0*/  IMAD.MOV R21, RZ, RZ, -R8 ;  /* 0x000000ffff157224 */ /* 0x000fc800078e0a08 */
[----:B------:R-:W-:-:S07]  /*0300*/  VIADD R22, R22, 0x400 ;  /* 0x0000040016167836 */ /* 0x000fce0000000000 */
.L_x_139:
[----:B------:R-:W-:Y:S01]  /*0310*/  ISETP.GE.AND P0, PT, R7, 0x1, PT ;  /* 0x000000010700780c */ /* 0x000fe20003f06270 */
[----:B------:R-:W-:Y:S05]  /*0320*/  YIELD ;  /* 0x0000000000007946 */ /* 0x000fea0003800000 */
[----:B------:R-:W-:Y:S05]  /*0330*/  WARPSYNC.ALL ;  /* 0x0000000000007948 */ /* 0x000fea0003800000 */
[----:B------:R-:W-:Y:S06]  /*0340*/  BAR.SYNC.DEFER_BLOCKING 0x0 ;  /* 0x0000000000007b1d */ /* 0x000fec0000010000 */
[----:B------:R-:W-:Y:S05]  /*0350*/  @!P0 BRA `(.L_x_90) ;  /* 0x0000001000308947 */ /* 0x000fea0003800000 */
[----:B------:R-:W-:Y:S01]  /*0360*/  ISETP.GE.U32.AND P0, PT, R7, 0x4, PT ;  /* 0x000000040700780c */ /* 0x000fe20003f06070 */
[----:B------:R-:W-:Y:S02]  /*0370*/  IMAD.IADD R17, R0, 0x1, R9 ;  /* 0x0000000100117824 */ /* 0x000fe400078e0209 */
[----:B------:R-:W-:-:S10]  /*0380*/  IMAD.MOV.U32 R13, RZ, RZ, RZ ;  /* 0x000000ffff0d7224 */ /* 0x000fd400078e00ff */
[----:B------:R-:W-:Y:S05]  /*0390*/  @!P0 BRA `(.L_x_91) ;  /* 0x0000000c00b48947 */ /* 0x000fea0003800000 */
[----:B------:R-:W0:Y:S01]  /*03a0*/  LDC.64 R10, c[0x0][0x380] ;  /* 0x0000e000ff0a7b82 */ /* 0x000e220000000a00 */
[----:B------:R-:W-:Y:S01]  /*03b0*/  IADD3 R5, PT, PT, -R8, RZ, RZ ;  /* 0x000000ff08057210 */ /* 0x000fe20007ffe1ff */
[----:B------:R-:W-:-:S03]  /*03c0*/  IMAD.MOV.U32 R16, RZ, RZ, R21 ;  /* 0x000000ffff107224 */ /* 0x000fc600078e0015 */
[----:B------:R-:W-:Y:S01]  /*03d0*/  ISETP.GE.AND P0, PT, R5, RZ, PT ;  /* 0x000000ff0500720c */ /* 0x000fe20003f06270 */
[----:B------:R-:W-:-:S12]  /*03e0*/  IMAD.MOV.U32 R5, RZ, RZ, R22 ;  /* 0x000000ffff057224 */ /* 0x000fd800078e0016 */
[----:B------:R-:W-:Y:S05]  /*03f0*/  @P0 BRA `(.L_x_92) ;  /* 0x0000000c000c0947 */ /* 0x000fea0003800000 */
[----:B------:R-:W-:Y:S01]  /*0400*/  IMAD.MOV R12, RZ, RZ, -R16 ;  /* 0x000000ffff0c7224 */ /* 0x000fe200078e0a10 */
[----:B------:R-:W-:-:S04]  /*0410*/  PLOP3.LUT P0, PT, PT, PT, PT, 0x80, 0x8 ;  /* 0x000000000008781c */ /* 0x000fc80003f0f070 */
[----:B------:R-:W-:-:S13]  /*0420*/  ISETP.GT.AND P1, PT, R12, 0xc, PT ;  /* 0x0000000c0c00780c */ /* 0x000fda0003f24270 */
[----:B------:R-:W-:Y:S05]  /*0430*/  @!P1 BRA `(.L_x_93) ;  /* 0x0000000400b89947 */ /* 0x000fea0003800000 */
[----:B------:R-:W1:Y:S01]  /*0440*/  LDC.64 R14, c[0x0][0x380] ;  /* 0x0000e000ff0e7b82 */ /* 0x000e620000000a00 */
[----:B------:R-:W-:-:S13]  /*0450*/  PLOP3.LUT P0, PT, PT, PT, PT, 0x8, 0x80 ;  /* 0x000000000080781c */ /* 0x000fda0003f0e170 */
.L_x_111:
[----:B------:R-:W-:Y:S01]  /*0460*/  ISETP.GE.AND P1, PT, R17, R4, PT ;  /* 0x000000041100720c */ /* 0x000fe20003f26270 */
[----:B------:R-:W-:Y:S04]  /*0470*/  BSSY.RECONVERGENT B0, `(.L_x_94) ;  /* 0x0000064000007945 */ /* 0x000fe80003800200 */
[----:B------:R-:W-:Y:S08]  /*0480*/  BSSY.RELIABLE B1, `(.L_x_95) ;  /* 0x000005e000017945 */ /* 0x000ff00003800100 */
[----:B------:R-:W-:Y:S05]  /*0490*/  @P1 BRA `(.L_x_96) ;  /* 0x0000000000281947 */ /* 0x000fea0003800000 */
[----:B-1----:R-:W-:-:S06]  /*04a0*/  IMAD.WIDE R12, R17, 0x8, R14 ;  /* 0x00000008110c7825 */ /* 0x002fcc00078e020e */
[----:B------:R-:W2:Y:S01]  /*04b0*/  LDG.E.64 R12, desc[UR6][R12.64] ;  /* 0x000000060c0c7981 */ /* 0x000ea2000c1e1b00 */
[----:B------:R-:W-:-:S05]  /*04c0*/  VIADD R17, R17, 0x40 ;  /* 0x0000004011117836 */ /* 0x000fca0000000000 */
[----:B------:R-:W-:Y:S01]  /*04d0*/  ISETP.GE.AND P1, PT, R17, R4, PT ;  /* 0x000000041100720c */ /* 0x000fe20003f26270 */
[----:B--2---:R1:W-:-:S12]  /*04e0*/  STS.64 [R5+-0x400], R12 ;  /* 0xfffc000c05007388 */ /* 0x0043d80000000a00 */
[----:B------:R-:W-:Y:S05]  /*04f0*/  @P1 BRA `(.L_x_97) ;  /* 0x0000000000281947 */ /* 0x000fea0003800000 */
[----:B-1----:R-:W-:-:S06]  /*0500*/  IMAD.WIDE R12, R17, 0x8, R14 ;  /* 0x00000008110c7825 */ /* 0x002fcc00078e020e */
[----:B------:R-:W2:Y:S01]  /*0510*/  LDG.E.64 R12, desc[UR6][R12.64] ;  /* 0x000000060c0c7981 */ /* 0x000ea2000c1e1b00 */
[----:B------:R-:W-:-:S03]  /*0520*/  VIADD R17, R17, 0x40 ;  /* 0x0000004011117836 */ /* 0x000fc60000000000 */
[----:B--2---:R2:W-:Y:S04]  /*0530*/  STS.64 [R5+-0x200], R12 ;  /* 0xfffe000c05007388 */ /* 0x0045e80000000a00 */
.L_x_96:
[----:B------:R-:W-:-:S13]  /*0540*/  ISETP.GE.AND P1, PT, R17, R4, PT ;  /* 0x000000041100720c */ /* 0x000fda0003f26270 */
[----:B------:R-:W-:Y:S05]  /*0550*/  @P1 BRA `(.L_x_98) ;  /* 0x0000000000281947 */ /* 0x000fea0003800000 */
[----:B-12---:R-:W-:-:S06]  /*0560*/  IMAD.WIDE R12, R17, 0x8, R14 ;  /* 0x00000008110c7825 */ /* 0x006fcc00078e020e */
[----:B------:R-:W2:Y:S01]  /*0570*/  LDG.E.64 R12, desc[UR6][R12.64] ;  /* 0x000000060c0c7981 */ /* 0x000ea2000c1e1b00 */
[----:B------:R-:W-:-:S03]  /*0580*/  VIADD R17, R17, 0x40 ;  /* 0x0000004011117836 */ /* 0x000fc60000000000 */
[----:B--2---:R2:W-:Y:S04]  /*0590*/  STS.64 [R5], R12 ;  /* 0x0000000c05007388 */ /* 0x0045e80000000a00 */
.L_x_97:
[----:B------:R-:W-:-:S13]  /*05a0*/  ISETP.GE.AND P1, PT, R17, R4, PT ;  /* 0x000000041100720c */ /* 0x000fda0003f26270 */
[----:B------:R-:W-:Y:S05]  /*05b0*/  @P1 BRA `(.L_x_99) ;  /* 0x0000000000281947 */ /* 0x000fea0003800000 */
[----:B-12---:R-:W-:-:S06]  /*05c0*/  IMAD.WIDE R12, R17, 0x8, R14 ;  /* 0x00000008110c7825 */ /* 0x006fcc00078e020e */
[----:B------:R-:W2:Y:S01]  /*05d0*/  LDG.E.64 R12, desc[UR6][R12.64] ;  /* 0x000000060c0c7981 */ /* 0x000ea2000c1e1b00 */
[----:B------:R-:W-:-:S03]  /*05e0*/  IADD3 R17, PT, PT, R17, 0x40, RZ ;  /* 0x0000004011117810 */ /* 0x000fc60007ffe0ff */
[----:B--2---:R3:W-:Y:S04]  /*05f0*/  STS.64 [R5+0x200], R12 ;  /* 0x0002000c05007388 */ /* 0x0047e80000000a00 */
.L_x_98:
[----:B------:R-:W-:-:S13]  /*0600*/  ISETP.GE.AND P1, PT, R17, R4, PT ;  /* 0x000000041100720c */ /* 0x000fda0003f26270 */
[----:B------:R-:W-:Y:S05]  /*0610*/  @P1 BRA `(.L_x_100) ;  /* 0x0000000000281947 */ /* 0x000fea0003800000 */
[----:B-123--:R-:W-:-:S06]  /*0620*/  IMAD.WIDE R12, R17, 0x8, R14 ;  /* 0x00000008110c7825 */ /* 0x00efcc00078e020e */
[----:B------:R-:W2:Y:S01]  /*0630*/  LDG.E.64 R12, desc[UR6][R12.64] ;  /* 0x000000060c0c7981 */ /* 0x000ea2000c1e1b00 */
[----:B------:R-:W-:-:S03]  /*0640*/  VIADD R17, R17, 0x40 ;  /* 0x0000004011117836 */ /* 0x000fc60000000000 */
[----:B--2---:R3:W-:Y:S04]  /*0650*/  STS.64 [R5+0x400], R12 ;  /* 0x0004000c05007388 */ /* 0x0047e80000000a00 */
.L_x_99:
[----:B------:R-:W-:-:S13]  /*0660*/  ISETP.GE.AND P1, PT, R17, R4, PT ;  /* 0x000000041100720c */ /* 0x000fda0003f26270 */
[----:B------:R-:W-:Y:S05]  /*0670*/  @P1 BRA `(.L_x_101) ;  /* 0x0000000000281947 */ /* 0x000fea0003800000 */
[----:B-123--:R-:W-:-:S06]  /*0680*/  IMAD.WIDE R12, R17, 0x8, R14 ;  /* 0x00000008110c7825 */ /* 0x00efcc00078e020e */
[----:B------:R-:W2:Y:S01]  /*0690*/  LDG.E.64 R12, desc[UR6][R12.64] ;  /* 0x000000060c0c7981 */ /* 0x000ea2000c1e1b00 */
[----:B------:R-:W-:-:S03]  /*06a0*/  VIADD R17, R17, 0x40 ;  /* 0x0000004011117836 */ /* 0x000fc60000000000 */
[----:B--2---:R4:W-:Y:S04]  /*06b0*/  STS.64 [R5+0x600], R12 ;  /* 0x0006000c05007388 */ /* 0x0049e80000000a00 */
.L_x_100:
[----:B------:R-:W-:-:S13]  /*06c0*/  ISETP.GE.AND P1, PT, R17, R4, PT ;  /* 0x000000041100720c */ /* 0x000fda0003f26270 */
[----:B------:R-:W-:Y:S05]  /*06d0*/  @P1 BRA `(.L_x_102) ;  /* 0x0000000000281947 */ /* 0x000fea0003800000 */
[----:B-1234-:R-:W-:-:S06]  /*06e0*/  IMAD.WIDE R12, R17, 0x8, R14 ;  /* 0x00000008110c7825 */ /* 0x01efcc00078e020e */
[----:B------:R-:W2:Y:S01]  /*06f0*/  LDG.E.64 R12, desc[UR6][R12.64] ;  /* 0x000000060c0c7981 */ /* 0x000ea2000c1e1b00 */
[----:B------:R-:W-:-:S03]  /*0700*/  VIADD R17, R17, 0x40 ;  /* 0x0000004011117836 */ /* 0x000fc60000000000 */
[----:B--2---:R4:W-:Y:S04]  /*0710*/  STS.64 [R5+0x800], R12 ;  /* 0x0008000c05007388 */ /* 0x0049e80000000a00 */
.L_x_101:
[----:B------:R-:W-:-:S13]  /*0720*/  ISETP.GE.AND P1, PT, R17, R4, PT ;  /* 0x000000041100720c */ /* 0x000fda0003f26270 */
[----:B------:R-:W-:Y:S05]  /*0730*/  @P1 BRA `(.L_x_103) ;  /* 0x0000000000281947 */ /* 0x000fea0003800000 */
[----:B-1234-:R-:W-:-:S06]  /*0740*/  IMAD.WIDE R12, R17, 0x8, R14 ;  /* 0x00000008110c7825 */ /* 0x01efcc00078e020e */
[----:B------:R-:W2:Y:S01]  /*0750*/  LDG.E.64 R12, desc[UR6][R12.64] ;  /* 0x000000060c0c7981 */ /* 0x000ea2000c1e1b00 */
[----:B------:R-:W-:-:S03]  /*0760*/  VIADD R17, R17, 0x40 ;  /* 0x0000004011117836 */ /* 0x000fc60000000000 */
[----:B--2---:R1:W-:Y:S04]  /*0770*/  STS.64 [R5+0xa00], R12 ;  /* 0x000a000c05007388 */ /* 0x0043e80000000a00 */
.L_x_102:
[----:B------:R-:W-:-:S13]  /*0780*/  ISETP.GE.AND P1, PT, R17, R4, PT ;  /* 0x000000041100720c */ /* 0x000fda0003f26270 */
[----:B------:R-:W-:Y:S05]  /*0790*/  @P1 BRA `(.L_x_104) ;  /* 0x0000000000281947 */ /* 0x000fea0003800000 */
[----:B-1234-:R-:W-:-:S06]  /*07a0*/  IMAD.WIDE R12, R17, 0x8, R14 ;  /* 0x00000008110c7825 */ /* 0x01efcc00078e020e */
[----:B------:R-:W2:Y:S01]  /*07b0*/  LDG.E.64 R12, desc[UR6][R12.64] ;  /* 0x000000060c0c7981 */ /* 0x000ea2000c1e1b00 */
[----:B------:R-:W-:-:S03]  /*07c0*/  VIADD R17, R17, 0x40 ;  /* 0x0000004011117836 */ /* 0x000fc60000000000 */
[----:B--2---:R1:W-:Y:S04]  /*07d0*/  STS.64 [R5+0xc00], R12 ;  /* 0x000c000c05007388 */ /* 0x0043e80000000a00 */
.L_x_103:
[----:B------:R-:W-:-:S13]  /*07e0*/  ISETP.GE.AND P1, PT, R17, R4, PT ;  /* 0x000000041100720c */ /* 0x000fda0003f26270 */
[----:B------:R-:W-:Y:S05]  /*07f0*/  @P1 BRA `(.L_x_105) ;  /* 0x0000000000281947 */ /* 0x000fea0003800000 */
[----:B-1234-:R-:W-:-:S06]  /*0800*/  IMAD.WIDE R12, R17, 0x8, R14 ;  /* 0x00000008110c7825 */ /* 0x01efcc00078e020e */
[----:B------:R-:W2:Y:S01]  /*0810*/  LDG.E.64 R12, desc[UR6][R12.64] ;  /* 0x000000060c0c7981 */ /* 0x000ea2000c1e1b00 */
[----:B------:R-:W-:-:S03]  /*0820*/  VIADD R17, R17, 0x40 ;  /* 0x0000004011117836 */ /* 0x000fc60000000000 */
[----:B--2---:R1:W-:Y:S04]  /*0830*/  STS.64 [R5+0xe00], R12 ;  /* 0x000e000c05007388 */ /* 0x0043e80000000a00 */
.L_x_104:
[----:B------:R-:W-:-:S13]  /*0840*/  ISETP.GE.AND P1, PT, R17, R4, PT ;  /* 0x000000041100720c */ /* 0x000fda0003f26270 */
[----:B------:R-:W-:Y:S05]  /*0850*/  @P1 BRA `(.L_x_106) ;  /* 0x0000000000281947 */ /* 0x000fea0003800000 */
[----:B-1234-:R-:W-:-:S06]  /*0860*/  IMAD.WIDE R12, R17, 0x8, R14 ;  /* 0x00000008110c7825 */ /* 0x01efcc00078e020e */
[----:B------:R-:W2:Y:S01]  /*0870*/  LDG.E.64 R12, desc[UR6][R12.64] ;  /* 0x000000060c0c7981 */ /* 0x000ea2000c1e1b00 */
[----:B------:R-:W-:-:S03]  /*0880*/  IADD3 R17, PT, PT, R17, 0x40, RZ ;  /* 0x0000004011117810 */ /* 0x000fc60007ffe0ff */
[----:B--2---:R1:W-:Y:S04]  /*0890*/  STS.64 [R5+0x1000], R12 ;  /* 0x0010000c05007388 */ /* 0x0043e80000000a00 */
.L_x_105:
[----:B------:R-:W-:-:S13]  /*08a0*/  ISETP.GE.AND P1, PT, R17, R4, PT ;  /* 0x000000041100720c */ /* 0x000fda0003f26270 */
[----:B------:R-:W-:Y:S05]  /*08b0*/  @P1 BRA `(.L_x_107) ;  /* 0x0000000000281947 */ /* 0x000fea0003800000 */
[----:B-1234-:R-:W-:-:S06]  /*08c0*/  IMAD.WIDE R12, R17, 0x8, R14 ;  /* 0x00000008110c7825 */ /* 0x01efcc00078e020e */
[----:B------:R-:W2:Y:S01]  /*08d0*/  LDG.E.64 R12, desc[UR6][R12.64] ;  /* 0x000000060c0c7981 */ /* 0x000ea2000c1e1b00 */
[----:B------:R-:W-:-:S03]  /*08e0*/  VIADD R17, R17, 0x40 ;  /* 0x0000004011117836 */ /* 0x000fc60000000000 */
[----:B--2---:R1:W-:Y:S04]  /*08f0*/  STS.64 [R5+0x1200], R12 ;  /* 0x0012000c05007388 */ /* 0x0043e80000000a00 */
.L_x_106:
[----:B------:R-:W-:-:S13]  /*0900*/  ISETP.GE.AND P1, PT, R17, R4, PT ;  /* 0x000000041100720c */ /* 0x000fda0003f26270 */
[----:B------:R-:W-:Y:S05]  /*0910*/  @P1 BRA `(.L_x_108) ;  /* 0x0000000000281947 */ /* 0x000fea0003800000 */
[----:B-1234-:R-:W-:-:S06]  /*0920*/  IMAD.WIDE R12, R17, 0x8, R14 ;  /* 0x00000008110c7825 */ /* 0x01efcc00078e020e */
[----:B------:R-:W2:Y:S01]  /*0930*/  LDG.E.64 R12, desc[UR6][R12.64] ;  /* 0x000000060c0c7981 */ /* 0x000ea2000c1e1b00 */
[----:B------:R-:W-:-:S03]  /*0940*/  VIADD R17, R17, 0x40 ;  /* 0x0000004011117836 */ /* 0x000fc60000000000 */
[----:B--2---:R1:W-:Y:S04]  /*0950*/  STS.64 [R5+0x1400], R12 ;  /* 0x0014000c05007388 */ /* 0x0043e80000000a00 */
.L_x_107:
[----:B------:R-:W-:-:S13]  /*0960*/  ISETP.GE.AND P1, PT, R17, R4, PT ;  /* 0x000000041100720c */ /* 0x000fda0003f26270 */
[----:B------:R-:W-:Y:S05]  /*0970*/  @P1 BRA `(.L_x_109) ;  /* 0x00000000002c1947 */ /* 0x000fea0003800000 */
[----:B-1234-:R-:W-:-:S06]  /*0980*/  IMAD.WIDE R12, R17, 0x8, R14 ;  /* 0x00000008110c7825 */ /* 0x01efcc00078e020e */
[----:B------:R-:W2:Y:S01]  /*0990*/  LDG.E.64 R12, desc[UR6][R12.64] ;  /* 0x000000060c0c7981 */ /* 0x000ea2000c1e1b00 */
[----:B------:R-:W-:-:S03]  /*09a0*/  VIADD R17, R17, 0x40 ;  /* 0x0000004011117836 */ /* 0x000fc60000000000 */
[----:B--2---:R1:W-:Y:S04]  /*09b0*/  STS.64 [R5+0x1600], R12 ;  /* 0x0016000c05007388 */ /* 0x0043e80000000a00 */
.L_x_108:
[----:B------:R-:W-:-:S13]  /*09c0*/  ISETP.GE.AND P1, PT, R17, R4, PT ;  /* 0x000000041100720c */ /* 0x000fda0003f26270 */
[----:B------:R-:W-:Y:S05]  /*09d0*/  @P1 BREAK.RELIABLE B1 ;  /* 0x0000000000011942 */ /* 0x000fea0003800100 */
[----:B------:R-:W-:Y:S05]  /*09e0*/  @P1 BRA `(.L_x_110) ;  /* 0x0000000000301947 */ /* 0x000fea0003800000 */
[----:B-1234-:R-:W-:-:S06]  /*09f0*/  IMAD.WIDE R12, R17, 0x8, R14 ;  /* 0x00000008110c7825 */ /* 0x01efcc00078e020e */
[----:B------:R-:W2:Y:S01]  /*0a00*/  LDG.E.64 R12, desc[UR6][R12.64] ;  /* 0x000000060c0c7981 */ /* 0x000ea2000c1e1b00 */
[----:B------:R-:W-:-:S03]  /*0a10*/  VIADD R17, R17, 0x40 ;  /* 0x0000004011117836 */ /* 0x000fc60000000000 */
[----:B--2---:R1:W-:Y:S04]  /*0a20*/  STS.64 [R5+0x1800], R12 ;  /* 0x0018000c05007388 */ /* 0x0043e80000000a00 */
.L_x_109:
[----:B------:R-:W-:-:S13]  /*0a30*/  ISETP.GE.AND P1, PT, R17, R4, PT ;  /* 0x000000041100720c */ /* 0x000fda0003f26270 */
[----:B------:R-:W-:Y:S05]  /*0a40*/  @P1 BREAK.RELIABLE B1 ;  /* 0x0000000000011942 */ /* 0x000fea0003800100 */
[----:B------:R-:W-:Y:S05]  /*0a50*/  @P1 BRA `(.L_x_110) ;  /* 0x0000000000141947 */ /* 0x000fea0003800000 */
[----:B------:R-:W-:Y:S05]  /*0a60*/  BSYNC.RELIABLE B1 ;  /* 0x0000000000017941 */ /* 0x000fea0003800100 */
.L_x_95:
[----:B-1234-:R-:W-:-:S06]  /*0a70*/  IMAD.WIDE R12, R17, 0x8, R14 ;  /* 0x00000008110c7825 */ /* 0x01efcc00078e020e */
[----:B------:R-:W2:Y:S01]  /*0a80*/  LDG.E.64 R12, desc[UR6][R12.64] ;  /* 0x000000060c0c7981 */ /* 0x000ea2000c1e1b00 */
[----:B------:R-:W-:-:S03]  /*0a90*/  VIADD R17, R17, 0x40 ;  /* 0x0000004011117836 */ /* 0x000fc60000000000 */
[----:B--2---:R1:W-:Y:S04]  /*0aa0*/  STS.64 [R5+0x1a00], R12 ;  /* 0x001a000c05007388 */ /* 0x0043e80000000a00 */
.L_x_110:
[----:B------:R-:W-:Y:S05]  /*0ab0*/  BSYNC.RECONVERGENT B0 ;  /* 0x0000000000007941 */ /* 0x000fea0003800200 */
.L_x_94:
[----:B------:R-:W-:Y:S05]  /*0ac0*/  WARPSYNC.ALL ;  /* 0x0000000000007948 */ /* 0x000fea0003800000 */
[----:B------:R-:W-:Y:S01]  /*0ad0*/  VIADD R16, R16, 0x10 ;  /* 0x0000001010107836 */ /* 0x000fe20000000000 */
[----:B-1234-:R-:W-:-:S04]  /*0ae0*/  IADD3 R5, PT, PT, R5, 0x2000, RZ ;  /* 0x0000200005057810 */ /* 0x01efc80007ffe0ff */
[----:B------:R-:W-:-:S13]  /*0af0*/  ISETP.GE.AND P1, PT, R16, -0xc, PT ;  /* 0xfffffff41000780c */ /* 0x000fda0003f26270 */
[----:B------:R-:W-:Y:S05]  /*0b00*/  @!P1 BRA `(.L_x_111) ;  /* 0xfffffff800549947 */ /* 0x000fea000383ffff */
[----:B------:R-:W-:-:S07]  /*0b10*/  IMAD.MOV.U32 R13, RZ, RZ, R8 ;  /* 0x000000ffff0d7224 */ /* 0x000fce00078e0008 */
.L_x_93:
[----:B------:R-:W-:-:S05]  /*0b20*/  IMAD.MOV R12, RZ, RZ, -R16 ;  /* 0x000000ffff0c7224 */ /* 0x000fca00078e0a10 */
[----:B------:R-:W-:-:S13]  /*0b30*/  ISETP.GT.AND P1, PT, R12, 0x4, PT ;  /* 0x000000040c00780c */ /* 0x000fda0003f24270 */
[----:B------:R-:W-:Y:S05]  /*0b40*/  @!P1 BRA `(.L_x_112) ;  /* 0x0000000400309947 */ /* 0x000fea0003800000 */
[----:B------:R-:W-:Y:S01]  /*0b50*/  ISETP.GE.AND P1, PT, R17, R4, PT ;  /* 0x000000041100720c */ /* 0x000fe20003f26270 */
[----:B------:R-:W-:Y:S04]  /*0b60*/  BSSY.RECONVERGENT B0, `(.L_x_113) ;  /* 0x0000021000007945 */ /* 0x000fe80003800200 */
[----:B------:R-:W-:Y:S01]  /*0b70*/  BSSY.RELIABLE B1, `(.L_x_114) ;  /* 0x000001a000017945 */ /* 0x000fe20003800100 */
[----:B------:R-:W-:-:S07]  /*0b80*/  PLOP3.LUT P0, PT, PT, PT, PT, 0x8, 0x80 ;  /* 0x000000000080781c */ /* 0x000fce0003f0e170 */
[----:B------:R-:W-:Y:S06]  /*0b90*/  @P1 BRA `(.L_x_115) ;  /* 0x0000000000301947 */ /* 0x000fec0003800000 */
[----:B------:R-:W1:Y:S02]  /*0ba0*/  LDC.64 R12, c[0x0][0x380] ;  /* 0x0000e000ff0c7b82 */ /* 0x000e640000000a00 */
[----:B-1----:R-:W-:-:S06]  /*0bb0*/  IMAD.WIDE R12, R17, 0x8, R12 ;  /* 0x00000008110c7825 */ /* 0x002fcc00078e020c */
[----:B------:R-:W2:Y:S01]  /*0bc0*/  LDG.E.64 R12, desc[UR6][R12.64] ;  /* 0x000000060c0c7981 */ /* 0x000ea2000c1e1b00 */
[----:B------:R-:W-:-:S05]  /*0bd0*/  VIADD R17, R17, 0x40 ;  /* 0x0000004011117836 */ /* 0x000fca0000000000 */
[----:B------:R-:W-:Y:S01]  /*0be0*/  ISETP.GE.AND P1, PT, R17, R4, PT ;  /* 0x000000041100720c */ /* 0x000fe20003f26270 */
[----:B--2---:R1:W-:-:S12]  /*0bf0*/  STS.64 [R5+-0x400], R12 ;  /* 0xfffc000c05007388 */ /* 0x0043d80000000a00 */
[----:B------:R-:W-:Y:S05]  /*0c00*/  @P1 BRA `(.L_x_116) ;  /* 0x0000000000341947 */ /* 0x000fea0003800000 */
[----:B-1----:R-:W1:Y:S02]  /*0c10*/  LDC.64 R12, c[0x0][0x380] ;  /* 0x0000e000ff0c7b82 */ /* 0x002e640000000a00 */
[----:B-1----:R-:W-:-:S06]  /*0c20*/  IMAD.WIDE R12, R17, 0x8, R12 ;  /* 0x00000008110c7825 */ /* 0x002fcc00078e020c */
[----:B------:R-:W2:Y:S01]  /*0c30*/  LDG.E.64 R12, desc[UR6][R12.64] ;  /* 0x000000060c0c7981 */ /* 0x000ea2000c1e1b00 */
[----:B------:R-:W-:-:S03]  /*0c40*/  VIADD R17, R17, 0x40 ;  /* 0x0000004011117836 */ /* 0x000fc60000000000 */
[----:B--2---:R1:W-:Y:S04]  /*0c50*/  STS.64 [R5+-0x200], R12 ;  /* 0xfffe000c05007388 */ /* 0x0043e80000000a00 */
.L_x_115:
[----:B------:R-:W-:-:S13]  /*0c60*/  ISETP.GE.AND P1, PT, R17, R4, PT ;  /* 0x000000041100720c */ /* 0x000fda0003f26270 */
[----:B------:R-:W-:Y:S05]  /*0c70*/  @P1 BREAK.RELIABLE B1 ;  /* 0x0000000000011942 */ /* 0x000fea0003800100 */
[----:B------:R-:W-:Y:S05]  /*0c80*/  @P1 BRA `(.L_x_117) ;  /* 0x0000000000381947 */ /* 0x000fea0003800000 */
[----:B-1----:R-:W1:Y:S02]  /*0c90*/  LDC.64 R12, c[0x0][0x380] ;  /* 0x0000e000ff0c7b82 */ /* 0x002e640000000a00 */
[----:B-1----:R-:W-:-:S06]  /*0ca0*/  IMAD.WIDE R12, R17, 0x8, R12 ;  /* 0x00000008110c7825 */ /* 0x002fcc00078e020c */
[----:B------:R-:W2:Y:S01]  /*0cb0*/  LDG.E.64 R12, desc[UR6][R12.64] ;  /* 0x000000060c0c7981 */ /* 0x000ea2000c1e1b00 */
[----:B------:R-:W-:-:S03]  /*0cc0*/  VIADD R17, R17, 0x40 ;  /* 0x0000004011117836 */ /* 0x000fc60000000000 */
[----:B--2---:R2:W-:Y:S04]  /*0cd0*/  STS.64 [R5], R12 ;  /* 0x0000000c05007388 */ /* 0x0045e80000000a00 */
.L_x_116:
[----:B------:R-:W-:-:S13]  /*0ce0*/  ISETP.GE.AND P1, PT, R17, R4, PT ;  /* 0x000000041100720c */ /* 0x000fda0003f26270 */
[----:B------:R-:W-:Y:S05]  /*0cf0*/  @P1 BREAK.RELIABLE B1 ;  /* 0x0000000000011942 */ /* 0x000fea0003800100 */
[----:B------:R-:W-:Y:S05]  /*0d00*/  @P1 BRA `(.L_x_117) ;  /* 0x0000000000181947 */ /* 0x000fea0003800000 */
[----:B------:R-:W-:Y:S05]  /*0d10*/  BSYNC.RELIABLE B1 ;  /* 0x0000000000017941 */ /* 0x000fea0003800100 */
.L_x_114:
[----:B-12---:R-:W1:Y:S02]  /*0d20*/  LDC.64 R12, c[0x0][0x380] ;  /* 0x0000e000ff0c7b82 */ /* 0x006e640000000a00 */
[----:B-1----:R-:W-:-:S06]  /*0d30*/  IMAD.WIDE R12, R17, 0x8, R12 ;  /* 0x00000008110c7825 */ /* 0x002fcc00078e020c */
[----:B------:R-:W2:Y:S01]  /*0d40*/  LDG.E.64 R12, desc[UR6][R12.64] ;  /* 0x000000060c0c7981 */ /* 0x000ea2000c1e1b00 */
[----:B------:R-:W-:-:S03]  /*0d50*/  IADD3 R17, PT, PT, R17, 0x40, RZ ;  /* 0x0000004011117810 */ /* 0x000fc60007ffe0ff */
[----:B--2---:R3:W-:Y:S04]  /*0d60*/  STS.64 [R5+0x200], R12 ;  /* 0x0002000c05007388 */ /* 0x0047e80000000a00 */
.L_x_117:
[----:B------:R-:W-:Y:S05]  /*0d70*/  BSYNC.RECONVERGENT B0 ;  /* 0x0000000000007941 */ /* 0x000fea0003800200 */
.L_x_113:
[----:B------:R-:W-:Y:S05]  /*0d80*/  WARPSYNC.ALL ;  /* 0x0000000000007948 */ /* 0x000fea0003800000 */
[----:B------:R-:W-:Y:S01]  /*0d90*/  ISETP.GE.AND P1, PT, R17, R4, PT ;  /* 0x000000041100720c */ /* 0x000fe20003f26270 */
[----:B------:R-:W-:Y:S04]  /*0da0*/  BSSY.RECONVERGENT B0, `(.L_x_118) ;  /* 0x0000022000007945 */ /* 0x000fe80003800200 */
[----:B------:R-:W-:Y:S01]  /*0db0*/  BSSY.RELIABLE B1, `(.L_x_119) ;  /* 0x000001b000017945 */ /* 0x000fe20003800100 */
[----:B------:R-:W-:-:S02]  /*0dc0*/  VIADD R16, R16, 0x4 ;  /* 0x0000000410107836 */ /* 0x000fc40000000000 */
[----:B------:R-:W-:-:S05]  /*0dd0*/  VIADD R15, R5, 0x800 ;  /* 0x00000800050f7836 */ /* 0x000fca0000000000 */
[----:B------:R-:W-:Y:S05]  /*0de0*/  @P1 BRA `(.L_x_120) ;  /* 0x0000000000301947 */ /* 0x000fea0003800000 */
[----:B-123--:R-:W1:Y:S02]  /*0df0*/  LDC.64 R12, c[0x0][0x380] ;  /* 0x0000e000ff0c7b82 */ /* 0x00ee640000000a00 */
[----:B-1----:R-:W-:-:S06]  /*0e00*/  IMAD.WIDE R12, R17, 0x8, R12 ;  /* 0x00000008110c7825 */ /* 0x002fcc00078e020c */
[----:B------:R-:W2:Y:S01]  /*0e10*/  LDG.E.64 R12, desc[UR6][R12.64] ;  /* 0x000000060c0c7981 */ /* 0x000ea2000c1e1b00 */
[----:B------:R-:W-:-:S05]  /*0e20*/  VIADD R17, R17, 0x40 ;  /* 0x0000004011117836 */ /* 0x000fca0000000000 */
[----:B------:R-:W-:Y:S01]  /*0e30*/  ISETP.GE.AND P1, PT, R17, R4, PT ;  /* 0x000000041100720c */ /* 0x000fe20003f26270 */
[----:B--2---:R1:W-:-:S12]  /*0e40*/  STS.64 [R5+0x400], R12 ;  /* 0x0004000c05007388 */ /* 0x0043d80000000a00 */
[----:B------:R-:W-:Y:S05]  /*0e50*/  @P1 BRA `(.L_x_121) ;  /* 0x0000000000341947 */ /* 0x000fea0003800000 */
[----:B-1----:R-:W1:Y:S02]  /*0e60*/  LDC.64 R12, c[0x0][0x380] ;  /* 0x0000e000ff0c7b82 */ /* 0x002e640000000a00 */
[----:B-1----:R-:W-:-:S06]  /*0e70*/  IMAD.WIDE R12, R17, 0x8, R12 ;  /* 0x00000008110c7825 */ /* 0x002fcc00078e020c */
[----:B------:R-:W2:Y:S01]  /*0e80*/  LDG.E.64 R12, desc[UR6][R12.64] ;  /* 0x000000060c0c7981 */ /* 0x000ea2000c1e1b00 */
[----:B------:R-:W-:-:S03]  /*0e90*/  VIADD R17, R17, 0x40 ;  /* 0x0000004011117836 */ /* 0x000fc60000000000 */
[----:B--2---:R4:W-:Y:S04]  /*0ea0*/  STS.64 [R15+-0x200], R12 ;  /* 0xfffe000c0f007388 */ /* 0x0049e80000000a00 */
.L_x_120:
[----:B------:R-:W-:-:S13]  /*0eb0*/  ISETP.GE.AND P1, PT, R17, R4, PT ;  /* 0x000000041100720c */ /* 0x000fda0003f26270 */
[----:B------:R-:W-:Y:S05]  /*0ec0*/  @P1 BREAK.RELIABLE B1 ;  /* 0x0000000000011942 */ /* 0x000fea0003800100 */
[----:B------:R-:W-:Y:S05]  /*0ed0*/  @P1 BRA `(.L_x_122) ;  /* 0x0000000000381947 */ /* 0x000fea0003800000 */
[----:B-1234-:R-:W1:Y:S02]  /*0ee0*/  LDC.64 R12, c[0x0][0x380] ;  /* 0x0000e000ff0c7b82 */ /* 0x01ee640000000a00 */
[----:B-1----:R-:W-:-:S06]  /*0ef0*/  IMAD.WIDE R12, R17, 0x8, R12 ;  /* 0x00000008110c7825 */ /* 0x002fcc00078e020c */
[----:B------:R-:W2:Y:S01]  /*0f00*/  LDG.E.64 R12, desc[UR6][R12.64] ;  /* 0x000000060c0c7981 */ /* 0x000ea2000c1e1b00 */
[----:B------:R-:W-:-:S03]  /*0f10*/  VIADD R17, R17, 0x40 ;  /* 0x0000004011117836 */ /* 0x000fc60000000000 */
[----:B--2---:R2:W-:Y:S04]  /*0f20*/  STS.64 [R15], R12 ;  /* 0x0000000c0f007388 */ /* 0x0045e80000000a00 */
.L_x_121:
[----:B------:R-:W-:-:S13]  /*0f30*/  ISETP.GE.AND P1, PT, R17, R4, PT ;  /* 0x000000041100720c */ /* 0x000fda0003f26270 */
[----:B------:R-:W-:Y:S05]  /*0f40*/  @P1 BREAK.RELIABLE B1 ;  /* 0x0000000000011942 */ /* 0x000fea0003800100 */
[----:B------:R-:W-:Y:S05]  /*0f50*/  @P1 BRA `(.L_x_122) ;  /* 0x0000000000181947 */ /* 0x000fea0003800000 */
[----:B------:R-:W-:Y:S05]  /*0f60*/  BSYNC.RELIABLE B1 ;  /* 0x0000000000017941 */ /* 0x000fea0003800100 */
.L_x_119:
[----:B-12---:R-:W1:Y:S02]  /*0f70*/  LDC.64 R12, c[0x0][0x380] ;  /* 0x0000e000ff0c7b82 */ /* 0x006e640000000a00 */
[----:B-1----:R-:W-:-:S06]  /*0f80*/  IMAD.WIDE R12, R17, 0x8, R12 ;  /* 0x00000008110c7825 */ /* 0x002fcc00078e020c */
[----:B------:R-:W2:Y:S01]  /*0f90*/  LDG.E.64 R12, desc[UR6][R12.64] ;  /* 0x000000060c0c7981 */ /* 0x000ea2000c1e1b00 */
[----:B------:R-:W-:-:S03]  /*0fa0*/  IADD3 R17, PT, PT, R17, 0x40, RZ ;  /* 0x0000004011117810 */ /* 0x000fc60007ffe0ff */
[----:B--2---:R1:W-:Y:S04]  /*0fb0*/  STS.64 [R15+0x200], R12 ;  /* 0x0002000c0f007388 */ /* 0x0043e80000000a00 */
.L_x_122:
[----:B------:R-:W-:Y:S05]  /*0fc0*/  BSYNC.RECONVERGENT B0 ;  /* 0x0000000000007941 */ /* 0x000fea0003800200 */
.L_x_118:
[----:B------:R-:W-:Y:S05]  /*0fd0*/  WARPSYNC.ALL ;  /* 0x0000000000007948 */ /* 0x000fea0003800000 */
[----:B------:R-:W-:Y:S02]  /*0fe0*/  VIADD R16, R16, 0x4 ;  /* 0x0000000410107836 */ /* 0x000fe40000000000 */
[----:B-123--:R-:W-:Y:S02]  /*0ff0*/  VIADD R5, R15, 0x800 ;  /* 0x000008000f057836 */ /* 0x00efe40000000000 */
[----:B----4-:R-:W-:-:S07]  /*1000*/  IMAD.MOV.U32 R13, RZ, RZ, R8 ;  /* 0x000000ffff0d7224 */ /* 0x010fce00078e0008 */
.L_x_112:
[----:B------:R-:W-:-:S13]  /*1010*/  ISETP.NE.OR P0, PT, R16, RZ, P0 ;  /* 0x000000ff1000720c */ /* 0x000fda0000705670 */
[----:B------:R-:W-:Y:S05]  /*1020*/  @!P0 BRA `(.L_x_91) ;  /* 0x0000000000908947 */ /* 0x000fea0003800000 */
.L_x_92:
[----:B------:R-:W-:Y:S01]  /*1030*/  ISETP.GE.AND P0, PT, R17, R4, PT ;  /* 0x000000041100720c */ /* 0x000fe20003f06270 */
[----:B------:R-:W-:Y:S04]  /*1040*/  BSSY.RECONVERGENT B0, `(.L_x_123) ;  /* 0x000001c000007945 */ /* 0x000fe80003800200 */
[----:B------:R-:W-:Y:S08]  /*1050*/  BSSY.RELIABLE B1, `(.L_x_124) ;  /* 0x0000016000017945 */ /* 0x000ff00003800100 */
[----:B------:R-:W-:Y:S05]  /*1060*/  @P0 BRA `(.L_x_125) ;  /* 0x0000000000280947 */ /* 0x000fea0003800000 */
[----:B0-----:R-:W-:-:S06]  /*1070*/  IMAD.WIDE R12, R17, 0x8, R10 ;  /* 0x00000008110c7825 */ /* 0x001fcc00078e020a */
[----:B------:R-:W2:Y:S01]  /*1080*/  LDG.E.64 R12, desc[UR6][R12.64] ;  /* 0x000000060c0c7981 */ /* 0x000ea2000c1e1b00 */
[----:B------:R-:W-:-:S05]  /*1090*/  VIADD R17, R17, 0x40 ;  /* 0x0000004011117836 */ /* 0x000fca0000000000 */
[----:B------:R-:W-:Y:S01]  /*10a0*/  ISETP.GE.AND P0, PT, R17, R4, PT ;  /* 0x000000041100720c */ /* 0x000fe20003f06270 */
[----:B--2---:R0:W-:-:S12]  /*10b0*/  STS.64 [R5+-0x400], R12 ;  /* 0xfffc000c05007388 */ /* 0x0041d80000000a00 */
[----:B------:R-:W-:Y:S05]  /*10c0*/  @P0 BRA `(.L_x_126) ;  /* 0x00000000002c0947 */ /* 0x000fea0003800000 */
[----:B0-----:R-:W-:-:S06]  /*10d0*/  IMAD.WIDE R12, R17, 0x8, R10 ;  /* 0x00000008110c7825 */ /* 0x001fcc00078e020a */
[----:B------:R-:W2:Y:S01]  /*10e0*/  LDG.E.64 R12, desc[UR6][R12.64] ;  /* 0x000000060c0c7981 */ /* 0x000ea2000c1e1b00 */
[----:B------:R-:W-:-:S03]  /*10f0*/  VIADD R17, R17, 0x40 ;  /* 0x0000004011117836 */ /* 0x000fc60000000000 */
[----:B--2---:R1:W-:Y:S04]  /*1100*/  STS.64 [R5+-0x200], R12 ;  /* 0xfffe000c05007388 */ /* 0x0043e80000000a00 */
.L_x_125:
[----:B------:R-:W-:-:S13]  /*1110*/  ISETP.GE.AND P0, PT, R17, R4, PT ;  /* 0x000000041100720c */ /* 0x000fda0003f06270 */
[----:B------:R-:W-:Y:S05]  /*1120*/  @P0 BREAK.RELIABLE B1 ;  /* 0x0000000000010942 */ /* 0x000fea0003800100 */
[----:B------:R-:W-:Y:S05]  /*1130*/  @P0 BRA `(.L_x_127) ;  /* 0x0000000000300947 */ /* 0x000fea0003800000 */
[----:B01----:R-:W-:-:S06]  /*1140*/  IMAD.WIDE R12, R17, 0x8, R10 ;  /* 0x00000008110c7825 */ /* 0x003fcc00078e020a */
[----:B------:R-:W2:Y:S01]  /*1150*/  LDG.E.64 R12, desc[UR6][R12.64] ;  /* 0x000000060c0c7981 */ /* 0x000ea2000c1e1b00 */
[----:B------:R-:W-:-:S03]  /*1160*/  IADD3 R17, PT, PT, R17, 0x40, RZ ;  /* 0x0000004011117810 */ /* 0x000fc60007ffe0ff */
[----:B--2---:R1:W-:Y:S04]  /*1170*/  STS.64 [R5], R12 ;  /* 0x0000000c05007388 */ /* 0x0043e80000000a00 */
.L_x_126:
[----:B------:R-:W-:-:S13]  /*1180*/  ISETP.GE.AND P0, PT, R17, R4, PT ;  /* 0x000000041100720c */ /* 0x000fda0003f06270 */
[----:B------:R-:W-:Y:S05]  /*1190*/  @P0 BREAK.RELIABLE B1 ;  /* 0x0000000000010942 */ /* 0x000fea0003800100 */
[----:B------:R-:W-:Y:S05]  /*11a0*/  @P0 BRA `(.L_x_127) ;  /* 0x0000000000140947 */ /* 0x000fea0003800000 */
[----:B------:R-:W-:Y:S05]  /*11b0*/  BSYNC.RELIABLE B1 ;  /* 0x0000000000017941 */ /* 0x000fea0003800100 */
.L_x_124:
[----:B01----:R-:W-:-:S06]  /*11c0*/  IMAD.WIDE R12, R17, 0x8, R10 ;  /* 0x00000008110c7825 */ /* 0x003fcc00078e020a */
[----:B------:R-:W2:Y:S01]  /*11d0*/  LDG.E.64 R12, desc[UR6][R12.64] ;  /* 0x000000060c0c7981 */ /* 0x000ea2000c1e1b00 */
[----:B------:R-:W-:-:S03]  /*11e0*/  VIADD R17, R17, 0x40 ;  /* 0x0000004011117836 */ /* 0x000fc60000000000 */
[----:B--2---:R2:W-:Y:S04]  /*11f0*/  STS.64 [R5+0x200], R12 ;  /* 0x0002000c05007388 */ /* 0x0045e80000000a00 */
.L_x_127:
[----:B------:R-:W-:Y:S05]  /*1200*/  BSYNC.RECONVERGENT B0 ;  /* 0x0000000000007941 */ /* 0x000fea0003800200 */
.L_x_123:
[----:B------:R-:W-:Y:S05]  /*1210*/  WARPSYNC.ALL ;  /* 0x0000000000007948 */ /* 0x000fea0003800000 */
[----:B------:R-:W-:Y:S02]  /*1220*/  VIADD R16, R16, 0x4 ;  /* 0x0000000410107836 */ /* 0x000fe40000000000 */
[----:B012---:R-:W-:-:S03]  /*1230*/  VIADD R5, R5, 0x800 ;  /* 0x0000080005057836 */ /* 0x007fc60000000000 */
[----:B------:R-:W-:-:S13]  /*1240*/  ISETP.NE.AND P0, PT, R16, RZ, PT ;  /* 0x000000ff1000720c */ /* 0x000fda0003f05270 */
[----:B------:R-:W-:Y:S05]  /*1250*/  @P0 BRA `(.L_x_92) ;  /* 0xfffffffc00740947 */ /* 0x000fea000383ffff */
[----:B------:R-:W-:-:S07]  /*1260*/  IMAD.MOV.U32 R13, RZ, RZ, R8 ;  /* 0x000000ffff0d7224 */ /* 0x000fce00078e0008 */
.L_x_91:
[----:B------:R-:W-:-:S13]  /*1270*/  ISETP.NE.AND P0, PT, R20, RZ, PT ;  /* 0x000000ff1400720c */ /* 0x000fda0003f05270 */
[----:B------:R-:W-:Y:S05]  /*1280*/  @!P0 BRA `(.L_x_90) ;  /* 0x0000000000648947 */ /* 0x000fea0003800000 */
[----:B------:R-:W-:Y:S01]  /*1290*/  ISETP.GE.AND P1, PT, R17, R4, PT ;  /* 0x000000041100720c */ /* 0x000fe20003f26270 */
[----:B------:R-:W-:Y:S01]  /*12a0*/  IMAD R5, R13, 0x40, R0 ;  /* 0x000000400d057824 */ /* 0x000fe200078e0200 */
[----:B------:R-:W-:Y:S01]  /*12b0*/  BSSY.RECONVERGENT B0, `(.L_x_128) ;  /* 0x0000009000007945 */ /* 0x000fe20003800200 */
[----:B------:R-:W-:-:S03]  /*12c0*/  ISETP.NE.AND P0, PT, R20, 0x1, PT ;  /* 0x000000011400780c */ /* 0x000fc60003f05270 */
[----:B------:R-:W-:-:S07]  /*12d0*/  LEA R5, R5, UR4, 0x3 ;  /* 0x0000000405057c11 */ /* 0x000fce000f8e18ff */
[----:B------:R-:W-:Y:S05]  /*12e0*/  @P1 BRA `(.L_x_129) ;  /* 0x0000000000141947 */ /* 0x000fea0003800000 */
[----:B0-----:R-:W0:Y:S02]  /*12f0*/  LDC.64 R10, c[0x0][0x380] ;  /* 0x0000e000ff0a7b82 */ /* 0x001e240000000a00 */
[----:B0-----:R-:W-:-:S06]  /*1300*/  IMAD.WIDE R10, R17, 0x8, R10 ;  /* 0x00000008110a7825 */ /* 0x001fcc00078e020a */
[----:B------:R-:W2:Y:S01]  /*1310*/  LDG.E.64 R10, desc[UR6][R10.64] ;  /* 0x000000060a0a7981 */ /* 0x000ea2000c1e1b00 */
[----:B------:R-:W-:-:S03]  /*1320*/  IADD3 R17, PT, PT, R17, 0x40, RZ ;  /* 0x0000004011117810 */ /* 0x000fc60007ffe0ff */
[----:B--2---:R1:W-:Y:S04]  /*1330*/  STS.64 [R5], R10 ;  /* 0x0000000a05007388 */ /* 0x0043e80000000a00 */
.L_x_129:
[----:B------:R-:W-:Y:S05]  /*1340*/  BSYNC.RECONVERGENT B0 ;  /* 0x0000000000007941 */ /* 0x000fea0003800200 */
.L_x_128:
[----:B------:R-:W-:Y:S05]  /*1350*/  @!P0 BRA `(.L_x_90) ;  /* 0x0000000000308947 */ /* 0x000fea0003800000 */
[----:B------:R-:W-:-:S13]  /*1360*/  ISETP.GE.AND P1, PT, R17, R4, PT ;  /* 0x000000041100720c */ /* 0x000fda0003f26270 */
[----:B------:R-:W2:Y:S02]  /*1370*/  @!P1 LDC.64 R12, c[0x0][0x380] ;  /* 0x0000e000ff0c9b82 */ /* 0x000ea40000000a00 */
[----:B--2---:R-:W-:-:S04]  /*1380*/  @!P1 IMAD.WIDE R12, R17, 0x8, R12 ;  /* 0x00000008110c9825 */ /* 0x004fc800078e020c */
[----:B------:R-:W-:Y:S02]  /*1390*/  @!P1 VIADD R17, R17, 0x40 ;  /* 0x0000004011119836 */ /* 0x000fe40000000000 */
[----:B------:R-:W2:Y:S03]  /*13a0*/  @!P1 LDG.E.64 R12, desc[UR6][R12.64] ;  /* 0x000000060c0c9981 */ /* 0x000ea6000c1e1b00 */
[----:B------:R-:W-:-:S04]  /*13b0*/  ISETP.GE.AND P0, PT, R17, R4, PT ;  /* 0x000000041100720c */ /* 0x000fc80003f06270 */
[----:B------:R-:W-:-:S13]  /*13c0*/  ISETP.EQ.OR P0, PT, R20, 0x2, P0 ;  /* 0x000000021400780c */ /* 0x000fda0000702670 */
[----:B01----:R-:W0:Y:S02]  /*13d0*/  @!P0 LDC.64 R10, c[0x0][0x380] ;  /* 0x0000e000ff0a8b82 */ /* 0x003e240000000a00 */
[----:B0-----:R-:W-:-:S06]  /*13e0*/  @!P0 IMAD.WIDE R10, R17, 0x8, R10 ;  /* 0x00000008110a8825 */ /* 0x001fcc00078e020a */
[----:B------:R-:W3:Y:S04]  /*13f0*/  @!P0 LDG.E.64 R10, desc[UR6][R10.64] ;  /* 0x000000060a0a8981 */ /* 0x000ee8000c1e1b00 */
[----:B--2---:R2:W-:Y:S04]  /*1400*/  @!P1 STS.64 [R5+0x200], R12 ;  /* 0x0002000c05009388 */ /* 0x0045e80000000a00 */
[----:B---3--:R2:W-:Y:S02]  /*1410*/  @!P0 STS.64 [R5+0x400], R10 ;  /* 0x0004000a05008388 */ /* 0x0085e40000000a00 */
.L_x_90:
[----:B------:R-:W-:Y:S06]  /*1420*/  BAR.SYNC.DEFER_BLOCKING 0x0 ;  /* 0x0000000000007b1d */ /* 0x000fec0000010000 */
[----:B------:R-:W-:Y:S01]  /*1430*/  BSSY B0, `(.L_x_130) ;  /* 0x0000073000007945 */ /* 0x000fe20003800000 */
[----:B012---:R-:W0:Y:S02]  /*1440*/  LDS R10, [R3+0x4] ;  /* 0x00000400030a7984 */ /* 0x007e240000000800 */
[----:B0-----:R-:W-:-:S13]  /*1450*/  ISETP.GT.AND P0, PT, R10, R9, PT ;  /* 0x000000090a00720c */ /* 0x001fda0003f04270 */
[----:B------:R-:W-:Y:S05]  /*1460*/  @!P0 BRA `(.L_x_131) ;  /* 0x0000000400bc8947 */ /* 0x000fea0003800000 */
[----:B------:R-:W0:Y:S01]  /*1470*/  LDS R5, [R3] ;  /* 0x0000000003057984 */ /* 0x000e220000000800 */
[----:B------:R-:W-:-:S05]  /*1480*/  IMAD.IADD R10, R6, 0x1, R9 ;  /* 0x00000001060a7824 */ /* 0x000fca00078e0209 */
[----:B0-----:R-:W-:-:S13]  /*1490*/  ISETP.GE.AND P0, PT, R5, R10, PT ;  /* 0x0000000a0500720c */ /* 0x001fda0003f06270 */
[----:B------:R-:W-:Y:S05]  /*14a0*/  @P0 BRA `(.L_x_131) ;  /* 0x0000000400ac0947 */ /* 0x000fea0003800000 */
[----:B------:R-:W0:Y:S04]  /*14b0*/  LDS R10, [R3] ;  /* 0x00000000030a7984 */ /* 0x000e280000000800 */
[----:B------:R-:W1:Y:S01]  /*14c0*/  LDS R11, [R3+0x4] ;  /* 0x00000400030b7984 */ /* 0x000e620000000800 */
[-C--:B0-----:R-:W-:Y:S02]  /*14d0*/  VIADDMNMX R5, R10, -R9.reuse, RZ, !PT ;  /* 0x800000090a057246 */ /* 0x081fe400078001ff */
[----:B-1----:R-:W-:-:S04]  /*14e0*/  VIADDMNMX R10, R11, -R9, R6, PT ;  /* 0x800000090b0a7246 */ /* 0x002fc80003800106 */
[----:B------:R-:W-:-:S13]  /*14f0*/  ISETP.GE.AND P0, PT, R5, R10, PT ;  /* 0x0000000a0500720c */ /* 0x000fda0003f06270 */
[----:B------:R-:W-:Y:S05]  /*1500*/  @P0 BRA `(.L_x_131) ;  /* 0x0000000400940947 */ /* 0x000fea0003800000 */
[----:B------:R-:W-:Y:S01]  /*1510*/  IMAD.IADD R23, R10, 0x1, -R5 ;  /* 0x000000010a177824 */ /* 0x000fe200078e0a05 */
[----:B------:R-:W-:Y:S01]  /*1520*/  BSSY B1, `(.L_x_132) ;  /* 0x000002e000017945 */ /* 0x000fe20003800000 */
[----:B------:R-:W-:-:S03]  /*1530*/  IMAD.IADD R10, R5, 0x1, -R10 ;  /* 0x00000001050a7824 */ /* 0x000fc600078e0a0a */
[----:B------:R-:W-:Y:S02]  /*1540*/  LOP3.LUT R24, R23, 0xf, RZ, 0xc0, !PT ;  /* 0x0000000f17187812 */ /* 0x000fe400078ec0ff */
[----:B------:R-:W-:Y:S02]  /*1550*/  ISETP.GT.U32.AND P1, PT, R10, -0x10, PT ;  /* 0xfffffff00a00780c */ /* 0x000fe40003f24070 */
[----:B------:R-:W-:-:S11]  /*1560*/  ISETP.NE.AND P0, PT, R24, RZ, PT ;  /* 0x000000ff1800720c */ /* 0x000fd60003f05270 */
[----:B------:R-:W-:Y:S05]  /*1570*/  @P1 BRA `(.L_x_133) ;  /* 0x0000000000a01947 */ /* 0x000fea0003800000 */
[----:B------:R-:W-:Y:S01]  /*1580*/  LOP3.LUT R25, R23, 0xfffffff0, RZ, 0xc0, !PT ;  /* 0xfffffff017197812 */ /* 0x000fe200078ec0ff */
[----:B------:R-:W-:-:S07]  /*1590*/  IMAD.MOV.U32 R26, RZ, RZ, RZ ;  /* 0x000000ffff1a7224 */ /* 0x000fce00078e00ff */
.L_x_134:
[C---:B------:R-:W-:Y:S01]  /*15a0*/  LEA R27, R5.reuse, UR4, 0x3 ;  /* 0x00000004051b7c11 */ /* 0x040fe2000f8e18ff */
[----:B------:R-:W-:Y:S05]  /*15b0*/  YIELD ;  /* 0x0000000000007946 */ /* 0x000fea0003800000 */
[----:B------:R-:W0:Y:S01]  /*15c0*/  LDS.64 R10, [R27] ;  /* 0x000000001b0a7984 */ /* 0x000e220000000a00 */
[----:B------:R-:W-:Y:S01]  /*15d0*/  IADD3 R26, PT, PT, R26, 0x10, RZ ;  /* 0x000000101a1a7810 */ /* 0x000fe20007ffe0ff */
[----:B------:R-:W-:Y:S02]  /*15e0*/  VIADD R5, R5, 0x10 ;  /* 0x0000001005057836 */ /* 0x000fe40000000000 */
[----:B------:R-:W1:Y:S01]  /*15f0*/  LDS.64 R12, [R27+0x8] ;  /* 0x000008001b0c7984 */ /* 0x000e620000000a00 */
[----:B------:R-:W-:-:S03]  /*1600*/  ISETP.NE.AND P1, PT, R26, R25, PT ;  /* 0x000000191a00720c */ /* 0x000fc60003f25270 */
[----:B------:R-:W2:Y:S04]  /*1610*/  LDS.64 R16, [R27+0x10] ;  /* 0x000010001b107984 */ /* 0x000ea80000000a00 */
[----:B------:R-:W3:Y:S01]  /*1620*/  LDS.64 R14, [R27+0x18] ;  /* 0x000018001b0e7984 */ /* 0x000ee20000000a00 */
[----:B0-----:R-:W-:-:S08]  /*1630*/  DADD R10, R10, R18 ;  /* 0x000000000a0a7229 */ /* 0x001fd00000000012 */
[----:B-1----:R-:W-:Y:S02]  /*1640*/  DADD R12, R10, R12 ;  /* 0x000000000a0c7229 */ /* 0x002fe4000000000c */
[----:B------:R-:W0:Y:S06]  /*1650*/  LDS.64 R10, [R27+0x20] ;  /* 0x000020001b0a7984 */ /* 0x000e2c0000000a00 */
[----:B--2---:R-:W-:Y:S02]  /*1660*/  DADD R16, R12, R16 ;  /* 0x000000000c107229 */ /* 0x004fe40000000010 */
[----:B------:R-:W1:Y:S06]  /*1670*/  LDS.64 R12, [R27+0x28] ;  /* 0x000028001b0c7984 */ /* 0x000e6c0000000a00 */
[----:B---3--:R-:W-:-:S02]  /*1680*/  DADD R14, R16, R14 ;  /* 0x00000000100e7229 */ /* 0x008fc4000000000e */
[----:B------:R-:W2:Y:S06]  /*1690*/  LDS.64 R16, [R27+0x30] ;  /* 0x000030001b107984 */ /* 0x000eac0000000a00 */
[----:B0-----:R-:W-:Y:S02]  /*16a0*/  DADD R10, R14, R10 ;  /* 0x000000000e0a7229 */ /* 0x001fe4000000000a */
[----:B------:R-:W0:Y:S06]  /*16b0*/  LDS.64 R14, [R27+0x38] ;  /* 0x000038001b0e7984 */ /* 0x000e2c0000000a00 */
[----:B-1----:R-:W-:-:S02]  /*16c0*/  DADD R12, R10, R12 ;  /* 0x000000000a0c7229 */ /* 0x002fc4000000000c */
[----:B------:R-:W1:Y:S06]  /*16d0*/  LDS.64 R10, [R27+0x40] ;  /* 0x000040001b0a7984 */ /* 0x000e6c0000000a00 */
[----:B--2---:R-:W-:Y:S02]  /*16e0*/  DADD R16, R12, R16 ;  /* 0x000000000c107229 */ /* 0x004fe40000000010 */
[----:B------:R-:W2:Y:S06]  /*16f0*/  LDS.64 R12, [R27+0x48] ;  /* 0x000048001b0c7984 */ /* 0x000eac0000000a00 */
[----:B0-----:R-:W-:-:S02]  /*1700*/  DADD R14, R16, R14 ;  /* 0x00000000100e7229 */ /* 0x001fc4000000000e */
[----:B------:R-:W0:Y:S06]  /*1710*/  LDS.64 R16, [R27+0x50] ;  /* 0x000050001b107984 */ /* 0x000e2c0000000a00 */
[----:B-1----:R-:W-:Y:S02]  /*1720*/  DADD R10, R14, R10 ;  /* 0x000000000e0a7229 */ /* 0x002fe4000000000a */
[----:B------:R-:W1:Y:S06]  /*1730*/  LDS.64 R14, [R27+0x58] ;  /* 0x000058001b0e7984 */ /* 0x000e6c0000000a00 */
[----:B--2---:R-:W-:-:S02]  /*1740*/  DADD R12, R10, R12 ;  /* 0x000000000a0c7229 */ /* 0x004fc4000000000c */
[----:B------:R-:W2:Y:S06]  /*1750*/  LDS.64 R10, [R27+0x60] ;  /* 0x000060001b0a7984 */ /* 0x000eac0000000a00 */
[----:B0-----:R-:W-:Y:S02]  /*1760*/  DADD R16, R12, R16 ;  /* 0x000000000c107229 */ /* 0x001fe40000000010 */
[----:B------:R-:W0:Y:S06]  /*1770*/  LDS.64 R12, [R27+0x68] ;  /* 0x000068001b0c7984 */ /* 0x000e2c0000000a00 */
[----:B-1----:R-:W-:-:S02]  /*1780*/  DADD R14, R16, R14 ;  /* 0x00000000100e7229 */ /* 0x002fc4000000000e */
[----:B------:R-:W1:Y:S04]  /*1790*/  LDS.64 R16, [R27+0x70] ;  /* 0x000070001b107984 */ /* 0x000e680000000a00 */
[----:B------:R-:W3:Y:S02]  /*17a0*/  LDS.64 R18, [R27+0x78] ;  /* 0x000078001b127984 */ /* 0x000ee40000000a00 */
[----:B--2---:R-:W-:-:S08]  /*17b0*/  DADD R10, R14, R10 ;  /* 0x000000000e0a7229 */ /* 0x004fd0000000000a */
[----:B0-----:R-:W-:-:S08]  /*17c0*/  DADD R10, R10, R12 ;  /* 0x000000000a0a7229 */ /* 0x001fd0000000000c */
[----:B-1----:R-:W-:-:S08]  /*17d0*/  DADD R10, R10, R16 ;  /* 0x000000000a0a7229 */ /* 0x002fd00000000010 */
[----:B---3--:R-:W-:Y:S01]  /*17e0*/  DADD R18, R10, R18 ;  /* 0x000000000a127229 */ /* 0x008fe20000000012 */
[----:B------:R-:W-:Y:S10]  /*17f0*/  @P1 BRA `(.L_x_134) ;  /* 0xfffffffc00681947 */ /* 0x000ff4000383ffff */
.L_x_133:
[----:B------:R-:W-:Y:S05]  /*1800*/  BSYNC B1 ;  /* 0x0000000000017941 */ /* 0x000fea0003800000 */
.L_x_132:
[----:B------:R-:W-:Y:S05]  /*1810*/  @!P0 BRA `(.L_x_131) ;  /* 0x0000000000d08947 */ /* 0x000fea0003800000 */
[----:B------:R-:W-:Y:S01]  /*1820*/  ISETP.GE.U32.AND P0, PT, R24, 0x8, PT ;  /* 0x000000081800780c */ /* 0x000fe20003f06070 */
[----:B------:R-:W-:Y:S01]  /*1830*/  BSSY.RECONVERGENT B1, `(.L_x_135) ;  /* 0x0000016000017945 */ /* 0x000fe20003800200 */
[----:B------:R-:W-:-:S04]  /*1840*/  LOP3.LUT R26, R23, 0x7, RZ, 0xc0, !PT ;  /* 0x00000007171a7812 */ /* 0x000fc800078ec0ff */
[----:B------:R-:W-:-:S07]  /*1850*/  ISETP.NE.AND P1, PT, R26, RZ, PT ;  /* 0x000000ff1a00720c */ /* 0x000fce0003f25270 */
[----:B------:R-:W-:Y:S06]  /*1860*/  @!P0 BRA `(.L_x_136) ;  /* 0x0000000000488947 */ /* 0x000fec0003800000 */
[C---:B------:R-:W-:Y:S01]  /*1870*/  LEA R27, R5.reuse, UR4, 0x3 ;  /* 0x00000004051b7c11 */ /* 0x040fe2000f8e18ff */
[----:B------:R-:W-:-:S04]  /*1880*/  VIADD R5, R5, 0x8 ;  /* 0x0000000805057836 */ /* 0x000fc80000000000 */
[----:B------:R-:W0:Y:S04]  /*1890*/  LDS.64 R14, [R27] ;  /* 0x000000001b0e7984 */ /* 0x000e280000000a00 */
[----:B------:R-:W1:Y:S04]  /*18a0*/  LDS.64 R12, [R27+0x8] ;  /* 0x000008001b0c7984 */ /* 0x000e680000000a00 */
[----:B------:R-:W2:Y:S04]  /*18b0*/  LDS.64 R24, [R27+0x10] ;  /* 0x000010001b187984 */ /* 0x000ea80000000a00 */
[----:B------:R-:W3:Y:S04]  /*18c0*/  LDS.64 R10, [R27+0x18] ;  /* 0x000018001b0a7984 */ /* 0x000ee80000000a00 */
[----:B------:R-:W4:Y:S01]  /*18d0*/  LDS.64 R16, [R27+0x20] ;  /* 0x000020001b107984 */ /* 0x000f220000000a00 */
[----:B0-----:R-:W-:-:S03]  /*18e0*/  DADD R18, R18, R14 ;  /* 0x0000000012127229 */ /* 0x001fc6000000000e */
[----:B------:R-:W0:Y:S05]  /*18f0*/  LDS.64 R14, [R27+0x28] ;  /* 0x000028001b0e7984 */ /* 0x000e2a0000000a00 */
[----:B-1----:R-:W-:-:S08]  /*1900*/  DADD R12, R18, R12 ;  /* 0x00000000120c7229 */ /* 0x002fd0000000000c */
[----:B--2---:R-:W-:Y:S02]  /*1910*/  DADD R24, R12, R24 ;  /* 0x000000000c187229 */ /* 0x004fe40000000018 */
[----:B------:R-:W1:Y:S04]  /*1920*/  LDS.64 R12, [R27+0x30] ;  /* 0x000030001b0c7984 */ /* 0x000e680000000a00 */
[----:B------:R-:W2:Y:S02]  /*1930*/  LDS.64 R18, [R27+0x38] ;  /* 0x000038001b127984 */ /* 0x000ea40000000a00 */
[----:B---3--:R-:W-:-:S08]  /*1940*/  DADD R10, R24, R10 ;  /* 0x00000000180a7229 */ /* 0x008fd0000000000a */
[----:B----4-:R-:W-:-:S08]  /*1950*/  DADD R10, R10, R16 ;  /* 0x000000000a0a7229 */ /* 0x010fd00000000010 */
[----:B0-----:R-:W-:-:S08]  /*1960*/  DADD R10, R10, R14 ;  /* 0x000000000a0a7229 */ /* 0x001fd0000000000e */
[----:B-1----:R-:W-:-:S08]  /*1970*/  DADD R10, R10, R12 ;  /* 0x000000000a0a7229 */ /* 0x002fd0000000000c */
[----:B--2---:R-:W-:-:S11]  /*1980*/  DADD R18, R10, R18 ;  /* 0x000000000a127229 */ /* 0x004fd60000000012 */
.L_x_136:
[----:B------:R-:W-:Y:S05]  /*1990*/  BSYNC.RECONVERGENT B1 ;  /* 0x0000000000017941 */ /* 0x000fea0003800200 */
.L_x_135:
        /* <DEDUP_REMOVED lines=11> */
[----:B------:R-:W3:Y:S01]  /*1a50*/  LDS.64 R10, [R24+0x18] ;  /* 0x00001800180a7984 */ /* 0x000ee20000000a00 */
[----:B0-----:R-:W-:-:S08]  /*1a60*/  DADD R16, R18, R16 ;  /* 0x0000000012107229 */ /* 0x001fd00000000010 */
[----:B-1----:R-:W-:-:S08]  /*1a70*/  DADD R14, R16, R14 ;  /* 0x00000000100e7229 */ /* 0x002fd0000000000e */
[----:B--2---:R-:W-:-:S08]  /*1a80*/  DADD R12, R14, R12 ;  /* 0x000000000e0c7229 */ /* 0x004fd0000000000c */
[----:B---3--:R-:W-:-:S11]  /*1a90*/  DADD R18, R12, R10 ;  /* 0x000000000c127229 */ /* 0x008fd6000000000a */
.L_x_138:
[----:B------:R-:W-:Y:S05]  /*1aa0*/  BSYNC.RECONVERGENT B1 ;  /* 0x0000000000017941 */ /* 0x000fea0003800200 */
.L_x_137:
[----:B------:R-:W-:Y:S05]  /*1ab0*/  @!P1 BRA `(.L_x_131) ;  /* 0x0000000000289947 */ /* 0x000fea0003800000 */
[----:B------:R-:W-:Y:S02]  /*1ac0*/  LEA R5, R5, UR4, 0x3 ;  /* 0x0000000405057c11 */ /* 0x000fe4000f8e18ff */
[----:B------:R-:W-:-:S03]  /*1ad0*/  ISETP.NE.AND P0, PT, R23, 0x1, PT ;  /* 0x000000011700780c */ /* 0x000fc60003f05270 */
[----:B------:R-:W0:Y:S02]  /*1ae0*/  LDS.64 R10, [R5] ;  /* 0x00000000050a7984 */ /* 0x000e240000000a00 */
[----:B0-----:R-:W-:-:S08]  /*1af0*/  DADD R18, R18, R10 ;  /* 0x0000000012127229 */ /* 0x001fd0000000000a */
[----:B------:R-:W-:Y:S05]  /*1b00*/  @!P0 BRA `(.L_x_131) ;  /* 0x0000000000148947 */ /* 0x000fea0003800000 */
[----:B------:R-:W-:Y:S01]  /*1b10*/  ISETP.NE.AND P0, PT, R23, 0x2, PT ;  /* 0x000000021700780c */ /* 0x000fe20003f05270 */
[----:B------:R-:W0:-:S12]  /*1b20*/  LDS.64 R10, [R5+0x8] ;  /* 0x00000800050a7984 */ /* 0x000e180000000a00 */
[----:B------:R-:W1:Y:S01]  /*1b30*/  @P0 LDS.64 R12, [R5+0x10] ;  /* 0x00001000050c0984 */ /* 0x000e620000000a00 */
[----:B0-----:R-:W-:-:S08]  /*1b40*/  DADD R18, R18, R10 ;  /* 0x0000000012127229 */ /* 0x001fd0000000000a */
[----:B-1----:R-:W-:-:S11]  /*1b50*/  @P0 DADD R18, R18, R12 ;  /* 0x0000000012120229 */ /* 0x002fd6000000000c */
.L_x_131:
[----:B------:R-:W-:Y:S05]  /*1b60*/  BSYNC B0 ;  /* 0x0000000000007941 */ /* 0x000fea0003800000 */
.L_x_130:
[----:B------:R-:W-:-:S05]  /*1b70*/  IMAD.IADD R9, R6, 0x1, R9 ;  /* 0x0000000106097824 */ /* 0x000fca00078e0209 */
[----:B------:R-:W-:-:S13]  /*1b80*/  ISETP.GE.AND P0, PT, R9, R4, PT ;  /* 0x000000040900720c */ /* 0x000fda0003f06270 */
[----:B------:R-:W-:Y:S05]  /*1b90*/  @!P0 BRA `(.L_x_139) ;  /* 0xffffffe400dc8947 */ /* 0x000fea000383ffff */
.L_x_89:
[----:B------:R-:W0:Y:S02]  /*1ba0*/  LDC.64 R4, c[0x0][0x398] ;  /* 0x0000e600ff047b82 */ /* 0x000e240000000a00 */
[----:B0-----:R-:W-:-:S05]  /*1bb0*/  IMAD.WIDE R2, R2, 0x8, R4 ;  /* 0x0000000802027825 */ /* 0x001fca00078e0204 */
[----:B------:R-:W-:Y:S01]  /*1bc0*/  STG.E.64 desc[UR6][R2.64], R18 ;  /* 0x0000001202007986 */ /* 0x000fe2000c101b06 */
[----:B------:R-:W-:Y:S05]  /*1bd0*/  EXIT ;  /* 0x000000000000794d */ /* 0x000fea0003800000 */
.L_x_140:
        /* <DEDUP_REMOVED lines=10> */
.L_x_200:


//--------------------- .text._Z17spmv_pcsr_kernel1PdS_PiiS_ --------------------------
	.section	.text._Z17spmv_pcsr_kernel1PdS_PiiS_,"ax",@progbits
	.align	128
        .global         _Z17spmv_pcsr_kernel1PdS_PiiS_
        .type           _Z17spmv_pcsr_kernel1PdS_PiiS_,@function
        .size           _Z17spmv_pcsr_kernel1PdS_PiiS_,(.L_x_201 - _Z17spmv_pcsr_kernel1PdS_PiiS_)
        .other          _Z17spmv_pcsr_kernel1PdS_PiiS_,@"STO_CUDA_ENTRY STV_DEFAULT"
_Z17spmv_pcsr_kernel1PdS_PiiS_:
.text._Z17spmv_pcsr_kernel1PdS_PiiS_:
[----:B------:R-:W-:Y:S01]  /*0000*/  LDC R1, c[0x0][0x37c] ;  /* 0x0000df00ff017b82 */ /* 0x000fe20000000800 */
[----:B------:R-:W0:Y:S07]  /*0010*/  S2R R3, SR_TID.X ;  /* 0x0000000000037919 */ /* 0x000e2e0000002100 */
[----:B------:R-:W0:Y:S01]  /*0020*/  S2UR UR4, SR_CTAID.X ;  /* 0x00000000000479c3 */ /* 0x000e220000002500 */
[----:B------:R-:W1:Y:S07]  /*0030*/  LDCU UR6, c[0x0][0x398] ;  /* 0x00007300ff0677ac */ /* 0x000e6e0008000800 */
[----:B------:R-:W0:Y:S01]  /*0040*/  LDC R0, c[0x0][0x360] ;  /* 0x0000d800ff007b82 */ /* 0x000e220000000800 */
[----:B------:R-:W2:Y:S01]  /*0050*/  LDCU UR5, c[0x0][0x370] ;  /* 0x00006e00ff0577ac */ /* 0x000ea20008000800 */
[----:B0-----:R-:W-:-:S02]  /*0060*/  IMAD R3, R0, UR4, R3 ;  /* 0x0000000400037c24 */ /* 0x001fc4000f8e0203 */
[----:B--2---:R-:W-:-:S03]  /*0070*/  IMAD R0, R0, UR5, RZ ;  /* 0x0000000500007c24 */ /* 0x004fc6000f8e02ff */
[----:B-1----:R-:W-:-:S13]  /*0080*/  ISETP.GE.AND P0, PT, R3, UR6, PT ;  /* 0x0000000603007c0c */ /* 0x002fda000bf06270 */
[----:B------:R-:W-:Y:S05]  /*0090*/  @P0 EXIT ;  /* 0x000000000000094d */ /* 0x000fea0003800000 */
[----:B------:R-:W0:Y:S01]  /*00a0*/  I2F.U32.RP R8, R0 ;  /* 0x0000000000087306 */ /* 0x000e220000209000 */
[----:B------:R-:W-:Y:S01]  /*00b0*/  IADD3 R2, PT, PT, R0, R3, RZ ;  /* 0x0000000300027210 */ /* 0x000fe20007ffe0ff */
[----:B------:R-:W1:Y:S01]  /*00c0*/  LDCU.64 UR4, c[0x0][0x358] ;  /* 0x00006b00ff0477ac */ /* 0x000e620008000a00 */
[----:B------:R-:W-:Y:S01]  /*00d0*/  IADD3 R9, PT, PT, RZ, -R0, RZ ;  /* 0x80000000ff097210 */ /* 0x000fe20007ffe0ff */
[----:B------:R-:W-:Y:S01]  /*00e0*/  BSSY.RECONVERGENT B0, `(.L_x_141) ;  /* 0x000002e000007945 */ /* 0x000fe20003800200 */
[C---:B------:R-:W-:Y:S02]  /*00f0*/  ISETP.GE.AND P0, PT, R2.reuse, UR6, PT ;  /* 0x0000000602007c0c */ /* 0x040fe4000bf06270 */
[----:B------:R-:W-:Y:S02]  /*0100*/  VIMNMX R7, PT, PT, R2, UR6, !PT ;  /* 0x0000000602077c48 */ /* 0x000fe4000ffe0100 */
[----:B------:R-:W-:Y:S02]  /*0110*/  SEL R6, RZ, 0x1, P0 ;  /* 0x00000001ff067807 */ /* 0x000fe40000000000 */
[----:B------:R-:W-:-:S02]  /*0120*/  ISETP.NE.U32.AND P2, PT, R0, RZ, PT ;  /* 0x000000ff0000720c */ /* 0x000fc40003f45070 */
[----:B------:R-:W-:Y:S01]  /*0130*/  IADD3 R7, PT, PT, R7, -R2, -R6 ;  /* 0x8000000207077210 */ /* 0x000fe20007ffe806 */
[----:B0-----:R-:W0:Y:S02]  /*0140*/  MUFU.RCP R8, R8 ;  /* 0x0000000800087308 */ /* 0x001e240000001000 */
[----:B0-----:R-:W-:-:S06]  /*0150*/  IADD3 R4, PT, PT, R8, 0xffffffe, RZ ;  /* 0x0ffffffe08047810 */ /* 0x001fcc0007ffe0ff */
[----:B------:R0:W2:Y:S02]  /*0160*/  F2I.FTZ.U32.TRUNC.NTZ R5, R4 ;  /* 0x0000000400057305 */ /* 0x0000a4000021f000 */
[----:B0-----:R-:W-:Y:S02]  /*0170*/  HFMA2 R4, -RZ, RZ, 0, 0 ;  /* 0x00000000ff047431 */ /* 0x001fe400000001ff */
[----:B--2---:R-:W-:-:S04]  /*0180*/  IMAD R9, R9, R5, RZ ;  /* 0x0000000509097224 */ /* 0x004fc800078e02ff */
[----:B------:R-:W-:-:S06]  /*0190*/  IMAD.HI.U32 R8, R5, R9, R4 ;  /* 0x0000000905087227 */ /* 0x000fcc00078e0004 */
[----:B------:R-:W-:-:S05]  /*01a0*/  IMAD.HI.U32 R5, R8, R7, RZ ;  /* 0x0000000708057227 */ /* 0x000fca00078e00ff */
[----:B------:R-:W-:-:S05]  /*01b0*/  IADD3 R2, PT, PT, -R5, RZ, RZ ;  /* 0x000000ff05027210 */ /* 0x000fca0007ffe1ff */
[----:B------:R-:W-:-:S05]  /*01c0*/  IMAD R7, R0, R2, R7 ;  /* 0x0000000200077224 */ /* 0x000fca00078e0207 */
[----:B------:R-:W-:-:S13]  /*01d0*/  ISETP.GE.U32.AND P0, PT, R7, R0, PT ;  /* 0x000000000700720c */ /* 0x000fda0003f06070 */
[----:B------:R-:W-:Y:S02]  /*01e0*/  @P0 IADD3 R7, PT, PT, -R0, R7, RZ ;  /* 0x0000000700070210 */ /* 0x000fe40007ffe1ff */
[----:B------:R-:W-:Y:S02]  /*01f0*/  @P0 IADD3 R5, PT, PT, R5, 0x1, RZ ;  /* 0x0000000105050810 */ /* 0x000fe40007ffe0ff */
[----:B------:R-:W-:-:S13]  /*0200*/  ISETP.GE.U32.AND P1, PT, R7, R0, PT ;  /* 0x000000000700720c */ /* 0x000fda0003f26070 */
[----:B------:R-:W-:Y:S02]  /*0210*/  @P1 IADD3 R5, PT, PT, R5, 0x1, RZ ;  /* 0x0000000105051810 */ /* 0x000fe40007ffe0ff */
[----:B------:R-:W-:-:S04]  /*0220*/  @!P2 LOP3.LUT R5, RZ, R0, RZ, 0x33, !PT ;  /* 0x00000000ff05a212 */ /* 0x000fc800078e33ff */
[----:B------:R-:W-:-:S04]  /*0230*/  IADD3 R2, PT, PT, R6, R5, RZ ;  /* 0x0000000506027210 */ /* 0x000fc80007ffe0ff */
[C---:B------:R-:W-:Y:S02]  /*0240*/  LOP3.LUT R4, R2.reuse, 0x3, RZ, 0xc0, !PT ;  /* 0x0000000302047812 */ /* 0x040fe400078ec0ff */
[----:B------:R-:W-:Y:S02]  /*0250*/  ISETP.GE.U32.AND P1, PT, R2, 0x3, PT ;  /* 0x000000030200780c */ /* 0x000fe40003f26070 */
[----:B------:R-:W-:-:S13]  /*0260*/  ISETP.NE.AND P0, PT, R4, 0x3, PT ;  /* 0x000000030400780c */ /* 0x000fda0003f05270 */
[----:B-1----:R-:W-:Y:S05]  /*0270*/  @!P0 BRA `(.L_x_142) ;  /* 0x0000000000508947 */ /* 0x002fea0003800000 */
[----:B------:R-:W0:Y:S01]  /*0280*/  LDC.64 R4, c[0x0][0x3a0] ;  /* 0x0000e800ff047b82 */ /* 0x000e220000000a00 */
[----:B------:R-:W-:-:S04]  /*0290*/  IADD3 R2, PT, PT, R2, 0x1, RZ ;  /* 0x0000000102027810 */ /* 0x000fc80007ffe0ff */
[----:B------:R-:W-:-:S03]  /*02a0*/  LOP3.LUT R2, R2, 0x3, RZ, 0xc0, !PT ;  /* 0x0000000302027812 */ /* 0x000fc600078ec0ff */
[----:B------:R-:W1:Y:S01]  /*02b0*/  LDC.64 R6, c[0x0][0x390] ;  /* 0x0000e400ff067b82 */ /* 0x000e620000000a00 */
[----:B------:R-:W-:-:S07]  /*02c0*/  IADD3 R2, PT, PT, -R2, RZ, RZ ;  /* 0x000000ff02027210 */ /* 0x000fce0007ffe1ff */
[----:B------:R-:W2:Y:S08]  /*02d0*/  LDC.64 R8, c[0x0][0x380] ;  /* 0x0000e000ff087b82 */ /* 0x000eb00000000a00 */
[----:B------:R-:W3:Y:S02]  /*02e0*/  LDC.64 R10, c[0x0][0x388] ;  /* 0x0000e200ff0a7b82 */ /* 0x000ee40000000a00 */
.L_x_143:
[----:B-1----:R-:W-:-:S06]  /*02f0*/  IMAD.WIDE R14, R3, 0x4, R6 ;  /* 0x00000004030e7825 */ /* 0x002fcc00078e0206 */
[----:B------:R-:W3:Y:S01]  /*0300*/  LDG.E R15, desc[UR4][R14.64] ;  /* 0x000000040e0f7981 */ /* 0x000ee2000c1e1900 */
[----:B--2---:R-:W-:-:S06]  /*0310*/  IMAD.WIDE R16, R3, 0x8, R8 ;  /* 0x0000000803107825 */ /* 0x004fcc00078e0208 */
[----:B------:R-:W2:Y:S01]  /*0320*/  LDG.E.64 R16, desc[UR4][R16.64] ;  /* 0x0000000410107981 */ /* 0x000ea2000c1e1b00 */
[----:B---3--:R-:W-:-:S06]  /*0330*/  IMAD.WIDE R18, R15, 0x8, R10 ;  /* 0x000000080f127825 */ /* 0x008fcc00078e020a */
[----:B------:R-:W2:Y:S01]  /*0340*/  LDG.E.64 R18, desc[UR4][R18.64] ;  /* 0x0000000412127981 */ /* 0x000ea2000c1e1b00 */
[----:B0---4-:R-:W-:Y:S01]  /*0350*/  IMAD.WIDE R12, R3, 0x8, R4 ;  /* 0x00000008030c7825 */ /* 0x011fe200078e0204 */
[----:B------:R-:W-:-:S04]  /*0360*/  IADD3 R2, PT, PT, R2, 0x1, RZ ;  /* 0x0000000102027810 */ /* 0x000fc80007ffe0ff */
[----:B------:R-:W-:Y:S02]  /*0370*/  ISETP.NE.AND P0, PT, R2, RZ, PT ;  /* 0x000000ff0200720c */ /* 0x000fe40003f05270 */
[----:B------:R-:W-:Y:S01]  /*0380*/  IADD3 R3, PT, PT, R0, R3, RZ ;  /* 0x0000000300037210 */ /* 0x000fe20007ffe0ff */
[----:B--2---:R-:W-:-:S07]  /*0390*/  DMUL R20, R16, R18 ;  /* 0x0000001210147228 */ /* 0x004fce0000000000 */
[----:B------:R4:W-:Y:S03]  /*03a0*/  STG.E.64 desc[UR4][R12.64], R20 ;  /* 0x000000140c007986 */ /* 0x0009e6000c101b04 */
[----:B------:R-:W-:Y:S05]  /*03b0*/  @P0 BRA `(.L_x_143) ;  /* 0xfffffffc00cc0947 */ /* 0x000fea000383ffff */
.L_x_142:
[----:B------:R-:W-:Y:S05]  /*03c0*/  BSYNC.RECONVERGENT B0 ;  /* 0x0000000000007941 */ /* 0x000fea0003800200 */
.L_x_141:
[----:B------:R-:W-:Y:S05]  /*03d0*/  @!P1 EXIT ;  /* 0x000000000000994d */ /* 0x000fea0003800000 */
.L_x_144:
[----:B0-----:R-:W0:Y:S08]  /*03e0*/  LDC.64 R4, c[0x0][0x390] ;  /* 0x0000e400ff047b82 */ /* 0x001e300000000a00 */
[----:B------:R-:W1:Y:S08]  /*03f0*/  LDC.64 R6, c[0x0][0x380] ;  /* 0x0000e000ff067b82 */ /* 0x000e700000000a00 */
[----:B----4-:R-:W2:Y:S01]  /*0400*/  LDC.64 R12, c[0x0][0x3a0] ;  /* 0x0000e800ff0c7b82 */ /* 0x010ea20000000a00 */
[----:B0-----:R-:W-:-:S07]  /*0410*/  IMAD.WIDE R10, R3, 0x4, R4 ;  /* 0x00000004030a7825 */ /* 0x001fce00078e0204 */
[----:B------:R-:W0:Y:S01]  /*0420*/  LDC.64 R4, c[0x0][0x388] ;  /* 0x0000e200ff047b82 */ /* 0x000e220000000a00 */
[----:B------:R-:W0:Y:S01]  /*0430*/  LDG.E R9, desc[UR4][R10.64] ;  /* 0x000000040a097981 */ /* 0x000e22000c1e1900 */
[----:B-1----:R-:W-:-:S05]  /*0440*/  IMAD.WIDE R18, R3, 0x8, R6 ;  /* 0x0000000803127825 */ /* 0x002fca00078e0206 */
[----:B------:R-:W3:Y:S01]  /*0450*/  LDG.E.64 R6, desc[UR4][R18.64] ;  /* 0x0000000412067981 */ /* 0x000ee2000c1e1b00 */
[----:B0-----:R-:W-:-:S06]  /*0460*/  IMAD.WIDE R8, R9, 0x8, R4 ;  /* 0x0000000809087825 */ /* 0x001fcc00078e0204 */
[----:B------:R-:W3:Y:S01]  /*0470*/  LDG.E.64 R8, desc[UR4][R8.64] ;  /* 0x0000000408087981 */ /* 0x000ee2000c1e1b00 */
[----:B--2---:R-:W-:-:S04]  /*0480*/  IMAD.WIDE R20, R3, 0x8, R12 ;  /* 0x0000000803147825 */ /* 0x004fc800078e020c */
[----:B------:R-:W-:Y:S01]  /*0490*/  IMAD.WIDE R14, R0, 0x4, R10 ;  /* 0x00000004000e7825 */ /* 0x000fe200078e020a */
[----:B---3--:R-:W-:-:S07]  /*04a0*/  DMUL R6, R6, R8 ;  /* 0x0000000806067228 */ /* 0x008fce0000000000 */
[----:B------:R0:W-:Y:S04]  /*04b0*/  STG.E.64 desc[UR4][R20.64], R6 ;  /* 0x0000000614007986 */ /* 0x0001e8000c101b04 */
[----:B------:R-:W2:Y:S01]  /*04c0*/  LDG.E R17, desc[UR4][R14.64] ;  /* 0x000000040e117981 */ /* 0x000ea2000c1e1900 */
[----:B------:R-:W-:-:S05]  /*04d0*/  IMAD.WIDE R10, R0, 0x8, R18 ;  /* 0x00000008000a7825 */ /* 0x000fca00078e0212 */
[----:B------:R-:W3:Y:S01]  /*04e0*/  LDG.E.64 R12, desc[UR4][R10.64] ;  /* 0x000000040a0c7981 */ /* 0x000ee2000c1e1b00 */
[----:B--2---:R-:W-:-:S06]  /*04f0*/  IMAD.WIDE R16, R17, 0x8, R4 ;  /* 0x0000000811107825 */ /* 0x004fcc00078e0204 */
[----:B------:R-:W3:Y:S01]  /*0500*/  LDG.E.64 R16, desc[UR4][R16.64] ;  /* 0x0000000410107981 */ /* 0x000ee2000c1e1b00 */
[----:B------:R-:W-:-:S04]  /*0510*/  IMAD.WIDE R8, R0, 0x8, R20 ;  /* 0x0000000800087825 */ /* 0x000fc800078e0214 */
[----:B------:R-:W-:Y:S01]  /*0520*/  IMAD.WIDE R18, R0, 0x4, R14 ;  /* 0x0000000400127825 */ /* 0x000fe200078e020e */
[----:B---3--:R-:W-:-:S07]  /*0530*/  DMUL R12, R12, R16 ;  /* 0x000000100c0c7228 */ /* 0x008fce0000000000 */
[----:B------:R1:W-:Y:S04]  /*0540*/  STG.E.64 desc[UR4][R8.64], R12 ;  /* 0x0000000c08007986 */ /* 0x0003e8000c101b04 */
[----:B------:R-:W2:Y:S01]  /*0550*/  LDG.E R23, desc[UR4][R18.64] ;  /* 0x0000000412177981 */ /* 0x000ea2000c1e1900 */
[----:B0-----:R-:W-:-:S05]  /*0560*/  IMAD.WIDE R6, R0, 0x8, R10 ;  /* 0x0000000800067825 */ /* 0x001fca00078e020a */
        /* <DEDUP_REMOVED lines=8> */
[----:B-1----:R-:W-:-:S06]  /*05f0*/  IMAD.WIDE R8, R0, 0x8, R6 ;  /* 0x0000000800087825 */ /* 0x002fcc00078e0206 */
[----:B------:R-:W3:Y:S01]  /*0600*/  LDG.E.64 R8, desc[UR4][R8.64] ;  /* 0x0000000408087981 */ /* 0x000ee2000c1e1b00 */
[----:B--2---:R-:W-:-:S06]  /*0610*/  IMAD.WIDE R4, R17, 0x8, R4 ;  /* 0x0000000811047825 */ /* 0x004fcc00078e0204 */
[----:B------:R-:W3:Y:S01]  /*0620*/  LDG.E.64 R4, desc[UR4][R4.64] ;  /* 0x0000000404047981 */ /* 0x000ee2000c1e1b00 */
[C---:B------:R-:W-:Y:S01]  /*0630*/  IMAD.WIDE R12, R0.reuse, 0x8, R10 ;  /* 0x00000008000c7825 */ /* 0x040fe200078e020a */
[----:B------:R-:W-:-:S04]  /*0640*/  LEA R3, R0, R3, 0x2 ;  /* 0x0000000300037211 */ /* 0x000fc800078e10ff */
[----:B------:R-:W-:Y:S01]  /*0650*/  ISETP.GE.AND P0, PT, R3, UR6, PT ;  /* 0x0000000603007c0c */ /* 0x000fe2000bf06270 */
[----:B---3--:R-:W-:-:S07]  /*0660*/  DMUL R6, R8, R4 ;  /* 0x0000000408067228 */ /* 0x008fce0000000000 */
[----:B------:R0:W-:Y:S05]  /*0670*/  STG.E.64 desc[UR4][R12.64], R6 ;  /* 0x000000060c007986 */ /* 0x0001ea000c101b04 */
[----:B------:R-:W-:Y:S05]  /*0680*/  @!P0 BRA `(.L_x_144) ;  /* 0xfffffffc00548947 */ /* 0x000fea000383ffff */
[----:B------:R-:W-:Y:S05]  /*0690*/  EXIT ;  /* 0x000000000000794d */ /* 0x000fea0003800000 */
.L_x_145:
        /* <DEDUP_REMOVED lines=14> */
.L_x_201:


//--------------------- .text._Z24spmv_csr_adaptive_kernelPdS_PiS0_iS0_S_ --------------------------
	.section	.text._Z24spmv_csr_adaptive_kernelPdS_PiS0_iS0_S_,"ax",@progbits
	.align	128
        .global         _Z24spmv_csr_adaptive_kernelPdS_PiS0_iS0_S_
        .type           _Z24spmv_csr_adaptive_kernelPdS_PiS0_iS0_S_,@function
        .size           _Z24spmv_csr_adaptive_kernelPdS_PiS0_iS0_S_,(.L_x_202 - _Z24spmv_csr_adaptive_kernelPdS_PiS0_iS0_S_)
        .other          _Z24spmv_csr_adaptive_kernelPdS_PiS0_iS0_S_,@"STO_CUDA_ENTRY STV_DEFAULT"
_Z24spmv_csr_adaptive_kernelPdS_PiS0_iS0_S_:
.text._Z24spmv_csr_adaptive_kernelPdS_PiS0_iS0_S_:
[----:B------:R-:W-:Y:S01]  /*0000*/  LDC R1, c[0x0][0x37c] ;  /* 0x0000df00ff017b82 */ /* 0x000fe20000000800 */
[----:B------:R-:W0:Y:S07]  /*0010*/  S2R R3, SR_CTAID.X ;  /* 0x0000000000037919 */ /* 0x000e2e0000002500 */
[----:B------:R-:W0:Y:S01]  /*0020*/  LDC.64 R6, c[0x0][0x3a8] ;  /* 0x0000ea00ff067b82 */ /* 0x000e220000000a00 */
[----:B------:R-:W1:Y:S01]  /*0030*/  LDCU.64 UR6, c[0x0][0x358] ;  /* 0x00006b00ff0677ac */ /* 0x000e620008000a00 */
[----:B0-----:R-:W-:-:S05]  /*0040*/  IMAD.WIDE.U32 R6, R3, 0x4, R6 ;  /* 0x0000000403067825 */ /* 0x001fca00078e0006 */
[----:B-1----:R-:W2:Y:S04]  /*0050*/  LDG.E R0, desc[UR6][R6.64] ;  /* 0x0000000606007981 */ /* 0x002ea8000c1e1900 */
[----:B------:R-:W2:Y:S01]  /*0060*/  LDG.E R5, desc[UR6][R6.64+0x4] ;  /* 0x0000040606057981 */ /* 0x000ea2000c1e1900 */
[----:B------:R-:W0:Y:S01]  /*0070*/  S2R R3, SR_TID.X ;  /* 0x0000000000037919 */ /* 0x000e220000002100 */
[----:B--2---:R-:W-:-:S05]  /*0080*/  IMAD.IADD R2, R5, 0x1, -R0 ;  /* 0x0000000105027824 */ /* 0x004fca00078e0a00 */
[----:B------:R-:W-:-:S13]  /*0090*/  ISETP.GE.AND P0, PT, R2, 0x2, PT ;  /* 0x000000020200780c */ /* 0x000fda0003f06270 */
[----:B0-----:R-:W-:Y:S05]  /*00a0*/  @!P0 BRA `(.L_x_146) ;  /* 0x00000008007c8947 */ /* 0x001fea0003800000 */
[----:B------:R-:W0:Y:S02]  /*00b0*/  LDC.64 R8, c[0x0][0x398] ;  /* 0x0000e600ff087b82 */ /* 0x000e240000000a00 */
[----:B0-----:R-:W-:-:S04]  /*00c0*/  IMAD.WIDE R6, R5, 0x4, R8 ;  /* 0x0000000405067825 */ /* 0x001fc800078e0208 */
[C---:B------:R-:W-:Y:S02]  /*00d0*/  IMAD.WIDE R8, R0.reuse, 0x4, R8 ;  /* 0x0000000400087825 */ /* 0x040fe400078e0208 */
[----:B------:R-:W2:Y:S04]  /*00e0*/  LDG.E R7, desc[UR6][R6.64] ;  /* 0x0000000606077981 */ /* 0x000ea8000c1e1900 */
[----:B------:R-:W2:Y:S01]  /*00f0*/  LDG.E R2, desc[UR6][R8.64] ;  /* 0x0000000608027981 */ /* 0x000ea2000c1e1900 */
[----:B------:R-:W-:Y:S01]  /*0100*/  IMAD.IADD R0, R0, 0x1, R3 ;  /* 0x0000000100007824 */ /* 0x000fe200078e0203 */
[----:B------:R-:W-:Y:S04]  /*0110*/  BSSY.RECONVERGENT B0, `(.L_x_147) ;  /* 0x0000015000007945 */ /* 0x000fe80003800200 */
[----:B------:R-:W-:-:S02]  /*0120*/  ISETP.GE.AND P1, PT, R0, R5, PT ;  /* 0x000000050000720c */ /* 0x000fc40003f26270 */
[----:B--2---:R-:W-:-:S04]  /*0130*/  IADD3 R4, PT, PT, R7, -R2, RZ ;  /* 0x8000000207047210 */ /* 0x004fc80007ffe0ff */
[----:B------:R-:W-:-:S13]  /*0140*/  ISETP.GE.AND P0, PT, R3, R4, PT ;  /* 0x000000040300720c */ /* 0x000fda0003f06270 */
[----:B------:R-:W-:Y:S05]  /*0150*/  @P0 BRA `(.L_x_148) ;  /* 0x0000000000400947 */ /* 0x000fea0003800000 */
[----:B------:R-:W0:Y:S01]  /*0160*/  LDC.64 R8, c[0x0][0x390] ;  /* 0x0000e400ff087b82 */ /* 0x000e220000000a00 */
[----:B------:R-:W-:-:S07]  /*0170*/  IADD3 R13, PT, PT, R2, R3, RZ ;  /* 0x00000003020d7210 */ /* 0x000fce0007ffe0ff */
[----:B------:R-:W1:Y:S08]  /*0180*/  LDC.64 R6, c[0x0][0x380] ;  /* 0x0000e000ff067b82 */ /* 0x000e700000000a00 */
[----:B------:R-:W2:Y:S01]  /*0190*/  LDC.64 R10, c[0x0][0x388] ;  /* 0x0000e200ff0a7b82 */ /* 0x000ea20000000a00 */
[----:B0-----:R-:W-:-:S06]  /*01a0*/  IMAD.WIDE R8, R13, 0x4, R8 ;  /* 0x000000040d087825 */ /* 0x001fcc00078e0208 */
[----:B------:R-:W2:Y:S01]  /*01b0*/  LDG.E R9, desc[UR6][R8.64] ;  /* 0x0000000608097981 */ /* 0x000ea2000c1e1900 */
[----:B-1----:R-:W-:-:S06]  /*01c0*/  IMAD.WIDE R6, R13, 0x8, R6 ;  /* 0x000000080d067825 */ /* 0x002fcc00078e0206 */
[----:B------:R-:W3:Y:S01]  /*01d0*/  LDG.E.64 R6, desc[UR6][R6.64] ;  /* 0x0000000606067981 */ /* 0x000ee2000c1e1b00 */
[----:B------:R-:W0:Y:S01]  /*01e0*/  S2UR UR5, SR_CgaCtaId ;  /* 0x00000000000579c3 */ /* 0x000e220000008800 */
[----:B--2---:R-:W-:-:S06]  /*01f0*/  IMAD.WIDE R10, R9, 0x8, R10 ;  /* 0x00000008090a7825 */ /* 0x004fcc00078e020a */
[----:B------:R-:W3:Y:S01]  /*0200*/  LDG.E.64 R10, desc[UR6][R10.64] ;  /* 0x000000060a0a7981 */ /* 0x000ee2000c1e1b00 */
[----:B------:R-:W-:Y:S02]  /*0210*/  UMOV UR4, 0x400 ;  /* 0x0000040000047882 */ /* 0x000fe40000000000 */
[----:B0-----:R-:W-:-:S06]  /*0220*/  ULEA UR4, UR5, UR4, 0x18 ;  /* 0x0000000405047291 */ /* 0x001fcc000f8ec0ff */
[----:B------:R-:W-:Y:S01]  /*0230*/  LEA R3, R3, UR4, 0x3 ;  /* 0x0000000403037c11 */ /* 0x000fe2000f8e18ff */
[----:B---3--:R-:W-:-:S07]  /*0240*/  DMUL R12, R6, R10 ;  /* 0x0000000a060c7228 */ /* 0x008fce0000000000 */
[----:B------:R0:W-:Y:S04]  /*0250*/  STS.64 [R3], R12 ;  /* 0x0000000c03007388 */ /* 0x0001e80000000a00 */
.L_x_148:
[----:B------:R-:W-:Y:S05]  /*0260*/  BSYNC.RECONVERGENT B0 ;  /* 0x0000000000007941 */ /* 0x000fea0003800200 */
.L_x_147:
[----:B------:R-:W-:Y:S06]  /*0270*/  BAR.SYNC.DEFER_BLOCKING 0x0 ;  /* 0x0000000000007b1d */ /* 0x000fec0000010000 */
[----:B------:R-:W-:Y:S05]  /*0280*/  @P1 EXIT ;  /* 0x000000000000194d */ /* 0x000fea0003800000 */
[----:B------:R-:W1:Y:S01]  /*0290*/  S2R R4, SR_CgaCtaId ;  /* 0x0000000000047919 */ /* 0x000e620000008800 */
[----:B0-----:R-:W-:Y:S01]  /*02a0*/  MOV R3, 0x400 ;  /* 0x0000040000037802 */ /* 0x001fe20000000f00 */
[----:B------:R-:W0:Y:S03]  /*02b0*/  LDCU UR4, c[0x0][0x360] ;  /* 0x00006c00ff0477ac */ /* 0x000e260008000800 */
[----:B-1----:R-:W-:-:S05]  /*02c0*/  LEA R3, R4, R3, 0x18 ;  /* 0x0000000304037211 */ /* 0x002fca00078ec0ff */
[----:B------:R-:W-:-:S04]  /*02d0*/  IMAD R4, R2, -0x8, R3 ;  /* 0xfffffff802047824 */ /* 0x000fc800078e0203 */
[----:B0-----:R-:W-:-:S07]  /*02e0*/  VIADD R4, R4, 0x40 ;  /* 0x0000004004047836 */ /* 0x001fce0000000000 */
.L_x_158:
[----:B------:R-:W0:Y:S02]  /*02f0*/  LDC.64 R6, c[0x0][0x398] ;  /* 0x0000e600ff067b82 */ /* 0x000e240000000a00 */
[----:B0-----:R-:W-:-:S05]  /*0300*/  IMAD.WIDE R6, R0, 0x4, R6 ;  /* 0x0000000400067825 */ /* 0x001fca00078e0206 */
[----:B------:R-:W2:Y:S04]  /*0310*/  LDG.E R12, desc[UR6][R6.64] ;  /* 0x00000006060c7981 */ /* 0x000ea8000c1e1900 */
[----:B------:R-:W2:Y:S01]  /*0320*/  LDG.E R9, desc[UR6][R6.64+0x4] ;  /* 0x0000040606097981 */ /* 0x000ea2000c1e1900 */
[----:B------:R-:W-:Y:S01]  /*0330*/  BSSY.RECONVERGENT B0, `(.L_x_149) ;  /* 0x000006f000007945 */ /* 0x000fe20003800200 */
[----:B------:R-:W-:Y:S02]  /*0340*/  CS2R R10, SRZ ;  /* 0x00000000000a7805 */ /* 0x000fe4000001ff00 */
[----:B--2---:R-:W-:-:S13]  /*0350*/  ISETP.GE.AND P0, PT, R12, R9, PT ;  /* 0x000000090c00720c */ /* 0x004fda0003f06270 */
[----:B------:R-:W-:Y:S05]  /*0360*/  @P0 BRA `(.L_x_150) ;  /* 0x0000000400ac0947 */ /* 0x000fea0003800000 */
[----:B------:R-:W-:Y:S01]  /*0370*/  IMAD.IADD R6, R12, 0x1, -R2 ;  /* 0x000000010c067824 */ /* 0x000fe200078e0a02 */
[----:B------:R-:W-:Y:S01]  /*0380*/  IADD3 R7, PT, PT, -R2, R9, RZ ;  /* 0x0000000902077210 */ /* 0x000fe20007ffe1ff */
[----:B------:R-:W-:Y:S01]  /*0390*/  BSSY.RECONVERGENT B1, `(.L_x_151) ;  /* 0x0000033000017945 */ /* 0x000fe20003800200 */
[----:B------:R-:W-:Y:S02]  /*03a0*/  CS2R R10, SRZ ;  /* 0x00000000000a7805 */ /* 0x000fe4000001ff00 */
[----:B------:R-:W-:-:S04]  /*03b0*/  VIADDMNMX R7, R6, 0x1, R7, !PT ;  /* 0x0000000106077846 */ /* 0x000fc80007800107 */
[----:B------:R-:W-:-:S05]  /*03c0*/  IADD3 R7, PT, PT, R2, R7, RZ ;  /* 0x0000000702077210 */ /* 0x000fca0007ffe0ff */
[----:B------:R-:W-:Y:S01]  /*03d0*/  IMAD.IADD R8, R7, 0x1, -R12 ;  /* 0x0000000107087824 */ /* 0x000fe200078e0a0c */
[----:B------:R-:W-:-:S04]  /*03e0*/  IADD3 R7, PT, PT, R12, -R7, RZ ;  /* 0x800000070c077210 */ /* 0x000fc80007ffe0ff */
[----:B------:R-:W-:Y:S02]  /*03f0*/  ISETP.GT.U32.AND P1, PT, R7, -0x10, PT ;  /* 0xfffffff00700780c */ /* 0x000fe40003f24070 */
[----:B------:R-:W-:-:S04]  /*0400*/  LOP3.LUT R9, R8, 0xf, RZ, 0xc0, !PT ;  /* 0x0000000f08097812 */ /* 0x000fc800078ec0ff */
[----:B------:R-:W-:-:S07]  /*0410*/  ISETP.NE.AND P0, PT, R9, RZ, PT ;  /* 0x000000ff0900720c */ /* 0x000fce0003f05270 */
[----:B------:R-:W-:Y:S06]  /*0420*/  @P1 BRA `(.L_x_152) ;  /* 0x0000000000a41947 */ /* 0x000fec0003800000 */
[----:B------:R-:W-:Y:S01]  /*0430*/  LOP3.LUT R22, R8, 0xfffffff0, RZ, 0xc0, !PT ;  /* 0xfffffff008167812 */ /* 0x000fe200078ec0ff */
[----:B------:R-:W-:Y:S01]  /*0440*/  IMAD R7, R12, 0x8, R4 ;  /* 0x000000080c077824 */ /* 0x000fe200078e0204 */
[----:B------:R-:W-:Y:S02]  /*0450*/  CS2R R10, SRZ ;  /* 0x00000000000a7805 */ /* 0x000fe4000001ff00 */
[----:B------:R-:W-:-:S07]  /*0460*/  IADD3 R22, PT, PT, -R22, RZ, RZ ;  /* 0x000000ff16167210 */ /* 0x000fce0007ffe1ff */
.L_x_153:
[----:B------:R-:W0:Y:S01]  /*0470*/  LDS.64 R16, [R7+-0x40] ;  /* 0xffffc00007107984 */ /* 0x000e220000000a00 */
[----:B------:R-:W-:Y:S01]  /*0480*/  VIADD R22, R22, 0x10 ;  /* 0x0000001016167836 */ /* 0x000fe20000000000 */
[----:B------:R-:W-:Y:S02]  /*0490*/  IADD3 R6, PT, PT, R6, 0x10, RZ ;  /* 0x0000001006067810 */ /* 0x000fe40007ffe0ff */
[----:B------:R-:W1:Y:S02]  /*04a0*/  LDS.64 R14, [R7+-0x38] ;  /* 0xffffc800070e7984 */ /* 0x000e640000000a00 */
[----:B------:R-:W-:Y:S02]  /*04b0*/  ISETP.NE.AND P1, PT, R22, RZ, PT ;  /* 0x000000ff1600720c */ /* 0x000fe40003f25270 */
[----:B------:R-:W2:Y:S04]  /*04c0*/  LDS.64 R12, [R7+-0x30] ;  /* 0xffffd000070c7984 */ /* 0x000ea80000000a00 */
[----:B------:R-:W3:Y:S04]  /*04d0*/  LDS.64 R20, [R7+-0x28] ;  /* 0xffffd80007147984 */ /* 0x000ee80000000a00 */
[----:B------:R-:W4:Y:S01]  /*04e0*/  LDS.64 R18, [R7+-0x20] ;  /* 0xffffe00007127984 */ /* 0x000f220000000a00 */
[----:B0-----:R-:W-:-:S03]  /*04f0*/  DADD R16, R16, R10 ;  /* 0x0000000010107229 */ /* 0x001fc6000000000a */
[----:B------:R-:W0:Y:S05]  /*0500*/  LDS.64 R10, [R7+-0x18] ;  /* 0xffffe800070a7984 */ /* 0x000e2a0000000a00 */
[----:B-1----:R-:W-:Y:S02]  /*0510*/  DADD R14, R16, R14 ;  /* 0x00000000100e7229 */ /* 0x002fe4000000000e */
[----:B------:R-:W1:Y:S06]  /*0520*/  LDS.64 R16, [R7+-0x10] ;  /* 0xfffff00007107984 */ /* 0x000e6c0000000a00 */
[----:B--2---:R-:W-:-:S02]  /*0530*/  DADD R12, R14, R12 ;  /* 0x000000000e0c7229 */ /* 0x004fc4000000000c */
[----:B------:R-:W2:Y:S06]  /*0540*/  LDS.64 R14, [R7+-0x8] ;  /* 0xfffff800070e7984 */ /* 0x000eac0000000a00 */
[----:B---3--:R-:W-:Y:S02]  /*0550*/  DADD R20, R12, R20 ;  /* 0x000000000c147229 */ /* 0x008fe40000000014 */
[----:B------:R-:W3:Y:S06]  /*0560*/  LDS.64 R12, [R7] ;  /* 0x00000000070c7984 */ /* 0x000eec0000000a00 */
[----:B----4-:R-:W-:-:S02]  /*0570*/  DADD R18, R20, R18 ;  /* 0x0000000014127229 */ /* 0x010fc40000000012 */
[----:B------:R-:W4:Y:S06]  /*0580*/  LDS.64 R20, [R7+0x8] ;  /* 0x0000080007147984 */ /* 0x000f2c0000000a00 */
[----:B0-----:R-:W-:Y:S02]  /*0590*/  DADD R10, R18, R10 ;  /* 0x00000000120a7229 */ /* 0x001fe4000000000a */
[----:B------:R-:W0:Y:S06]  /*05a0*/  LDS.64 R18, [R7+0x10] ;  /* 0x0000100007127984 */ /* 0x000e2c0000000a00 */
[----:B-1----:R-:W-:-:S02]  /*05b0*/  DADD R16, R10, R16 ;  /* 0x000000000a107229 */ /* 0x002fc40000000010 */
[----:B------:R-:W1:Y:S06]  /*05c0*/  LDS.64 R10, [R7+0x18] ;  /* 0x00001800070a7984 */ /* 0x000e6c0000000a00 */
[----:B--2---:R-:W-:Y:S02]  /*05d0*/  DADD R14, R16, R14 ;  /* 0x00000000100e7229 */ /* 0x004fe4000000000e */
[----:B------:R-:W2:Y:S06]  /*05e0*/  LDS.64 R16, [R7+0x20] ;  /* 0x0000200007107984 */ /* 0x000eac0000000a00 */
[----:B---3--:R-:W-:-:S02]  /*05f0*/  DADD R12, R14, R12 ;  /* 0x000000000e0c7229 */ /* 0x008fc4000000000c */
[----:B------:R-:W3:Y:S06]  /*0600*/  LDS.64 R14, [R7+0x28] ;  /* 0x00002800070e7984 */ /* 0x000eec0000000a00 */
[----:B----4-:R-:W-:Y:S02]  /*0610*/  DADD R20, R12, R20 ;  /* 0x000000000c147229 */ /* 0x010fe40000000014 */
[----:B------:R-:W4:Y:S06]  /*0620*/  LDS.64 R12, [R7+0x30] ;  /* 0x00003000070c7984 */ /* 0x000f2c0000000a00 */
[----:B0-----:R-:W-:-:S02]  /*0630*/  DADD R18, R20, R18 ;  /* 0x0000000014127229 */ /* 0x001fc40000000012 */
[----:B------:R0:W5:Y:S06]  /*0640*/  LDS.64 R20, [R7+0x38] ;  /* 0x0000380007147984 */ /* 0x00016c0000000a00 */
[----:B-1----:R-:W-:Y:S01]  /*0650*/  DADD R10, R18, R10 ;  /* 0x00000000120a7229 */ /* 0x002fe2000000000a */
[----:B0-----:R-:W-:-:S07]  /*0660*/  VIADD R7, R7, 0x80 ;  /* 0x0000008007077836 */ /* 0x001fce0000000000 */
[----:B--2---:R-:W-:-:S08]  /*0670*/  DADD R10, R10, R16 ;  /* 0x000000000a0a7229 */ /* 0x004fd00000000010 */
[----:B---3--:R-:W-:-:S08]  /*0680*/  DADD R10, R10, R14 ;  /* 0x000000000a0a7229 */ /* 0x008fd0000000000e */
[----:B----4-:R-:W-:-:S08]  /*0690*/  DADD R10, R10, R12 ;  /* 0x000000000a0a7229 */ /* 0x010fd0000000000c */
[----:B-----5:R-:W-:Y:S01]  /*06a0*/  DADD R10, R10, R20 ;  /* 0x000000000a0a7229 */ /* 0x020fe20000000014 */
[----:B------:R-:W-:Y:S10]  /*06b0*/  @P1 BRA `(.L_x_153) ;  /* 0xfffffffc006c1947 */ /* 0x000ff4000383ffff */
.L_x_152:
[----:B------:R-:W-:Y:S05]  /*06c0*/  BSYNC.RECONVERGENT B1 ;  /* 0x0000000000017941 */ /* 0x000fea0003800200 */
.L_x_151:
[----:B------:R-:W-:Y:S05]  /*06d0*/  @!P0 BRA `(.L_x_150) ;  /* 0x0000000000d08947 */ /* 0x000fea0003800000 */
[----:B------:R-:W-:Y:S01]  /*06e0*/  ISETP.GE.U32.AND P0, PT, R9, 0x8, PT ;  /* 0x000000080900780c */ /* 0x000fe20003f06070 */
[----:B------:R-:W-:Y:S01]  /*06f0*/  BSSY.RECONVERGENT B1, `(.L_x_154) ;  /* 0x0000016000017945 */ /* 0x000fe20003800200 */
[----:B------:R-:W-:-:S04]  /*0700*/  LOP3.LUT R7, R8, 0x7, RZ, 0xc0, !PT ;  /* 0x0000000708077812 */ /* 0x000fc800078ec0ff */
[----:B------:R-:W-:-:S07]  /*0710*/  ISETP.NE.AND P1, PT, R7, RZ, PT ;  /* 0x000000ff0700720c */ /* 0x000fce0003f25270 */
[----:B------:R-:W-:Y:S06]  /*0720*/  @!P0 BRA `(.L_x_155) ;  /* 0x0000000000488947 */ /* 0x000fec0003800000 */
[C---:B------:R-:W-:Y:S01]  /*0730*/  LEA R9, R6.reuse, R3, 0x3 ;  /* 0x0000000306097211 */ /* 0x040fe200078e18ff */
        /* <DEDUP_REMOVED lines=8> */
[----:B-1----:R-:W-:Y:S02]  /*07c0*/  DADD R16, R20, R16 ;  /* 0x0000000014107229 */ /* 0x002fe40000000010 */
[----:B------:R-:W1:Y:S06]  /*07d0*/  LDS.64 R20, [R9+0x30] ;  /* 0x0000300009147984 */ /* 0x000e6c0000000a00 */
[----:B--2---:R-:W-:-:S02]  /*07e0*/  DADD R14, R16, R14 ;  /* 0x00000000100e7229 */ /* 0x004fc4000000000e */
[----:B------:R-:W2:Y:S06]  /*07f0*/  LDS.64 R16, [R9+0x38] ;  /* 0x0000380009107984 */ /* 0x000eac0000000a00 */
[----:B---3--:R-:W-:-:S08]  /*0800*/  DADD R12, R14, R12 ;  /* 0x000000000e0c7229 */ /* 0x008fd0000000000c */
[----:B----4-:R-:W-:-:S08]  /*0810*/  DADD R12, R12, R18 ;  /* 0x000000000c0c7229 */ /* 0x010fd00000000012 */
[----:B0-----:R-:W-:-:S08]  /*0820*/  DADD R10, R12, R10 ;  /* 0x000000000c0a7229 */ /* 0x001fd0000000000a */
[----:B-1----:R-:W-:-:S08]  /*0830*/  DADD R10, R10, R20 ;  /* 0x000000000a0a7229 */ /* 0x002fd00000000014 */
[----:B--2---:R-:W-:-:S11]  /*0840*/  DADD R10, R10, R16 ;  /* 0x000000000a0a7229 */ /* 0x004fd60000000010 */
.L_x_155:
[----:B------:R-:W-:Y:S05]  /*0850*/  BSYNC.RECONVERGENT B1 ;  /* 0x0000000000017941 */ /* 0x000fea0003800200 */
.L_x_154:
        /* <DEDUP_REMOVED lines=16> */
.L_x_157:
[----:B------:R-:W-:Y:S05]  /*0960*/  BSYNC.RECONVERGENT B1 ;  /* 0x0000000000017941 */ /* 0x000fea0003800200 */
.L_x_156:
[----:B------:R-:W-:Y:S05]  /*0970*/  @!P1 BRA `(.L_x_150) ;  /* 0x0000000000289947 */ /* 0x000fea0003800000 */
[----:B------:R-:W-:Y:S02]  /*0980*/  LEA R12, R6, R3, 0x3 ;  /* 0x00000003060c7211 */ /* 0x000fe400078e18ff */
        /* <DEDUP_REMOVED lines=9> */
.L_x_150:
[----:B------:R-:W-:Y:S05]  /*0a20*/  BSYNC.RECONVERGENT B0 ;  /* 0x0000000000007941 */ /* 0x000fea0003800200 */
.L_x_149:
[----:B------:R-:W0:Y:S02]  /*0a30*/  LDC.64 R6, c[0x0][0x3b0] ;  /* 0x0000ec00ff067b82 */ /* 0x000e240000000a00 */
[----:B0-----:R-:W-:-:S04]  /*0a40*/  IMAD.WIDE R6, R0, 0x8, R6 ;  /* 0x0000000800067825 */ /* 0x001fc800078e0206 */
[----:B------:R-:W-:Y:S01]  /*0a50*/  VIADD R0, R0, UR4 ;  /* 0x0000000400007c36 */ /* 0x000fe20008000000 */
[----:B------:R0:W-:Y:S04]  /*0a60*/  STG.E.64 desc[UR6][R6.64], R10 ;  /* 0x0000000a06007986 */ /* 0x0001e8000c101b06 */
[----:B------:R-:W-:-:S13]  /*0a70*/  ISETP.GE.AND P0, PT, R0, R5, PT ;  /* 0x000000050000720c */ /* 0x000fda0003f06270 */
[----:B0-----:R-:W-:Y:S05]  /*0a80*/  @!P0 BRA `(.L_x_158) ;  /* 0xfffffff800188947 */ /* 0x001fea000383ffff */
[----:B------:R-:W-:Y:S05]  /*0a90*/  EXIT ;  /* 0x000000000000794d */ /* 0x000fea0003800000 */
.L_x_146:
[----:B------:R-:W0:Y:S02]  /*0aa0*/  LDC.64 R6, c[0x0][0x398] ;  /* 0x0000e600ff067b82 */ /* 0x000e240000000a00 */
[----:B0-----:R-:W-:-:S04]  /*0ab0*/  IMAD.WIDE R8, R0, 0x4, R6 ;  /* 0x0000000400087825 */ /* 0x001fc800078e0206 */
[----:B------:R-:W-:Y:S02]  /*0ac0*/  IMAD.WIDE R6, R5, 0x4, R6 ;  /* 0x0000000405067825 */ /* 0x000fe400078e0206 */
[----:B------:R-:W2:Y:S04]  /*0ad0*/  LDG.E R8, desc[UR6][R8.64] ;  /* 0x0000000608087981 */ /* 0x000ea8000c1e1900 */
[----:B------:R-:W3:Y:S01]  /*0ae0*/  LDG.E R7, desc[UR6][R6.64] ;  /* 0x0000000606077981 */ /* 0x000ee2000c1e1900 */
[----:B------:R-:W-:Y:S01]  /*0af0*/  BSSY.RECONVERGENT B0, `(.L_x_159) ;  /* 0x00000d2000007945 */ /* 0x000fe20003800200 */
[----:B------:R-:W-:Y:S02]  /*0b00*/  CS2R R24, SRZ ;  /* 0x0000000000187805 */ /* 0x000fe4000001ff00 */
[----:B--2---:R-:W-:-:S04]  /*0b10*/  IADD3 R2, PT, PT, R8, R3, RZ ;  /* 0x0000000308027210 */ /* 0x004fc80007ffe0ff */
[----:B---3--:R-:W-:-:S13]  /*0b20*/  ISETP.GE.AND P0, PT, R2, R7, PT ;  /* 0x000000070200720c */ /* 0x008fda0003f06270 */
[----:B------:R-:W-:Y:S05]  /*0b30*/  @P0 BRA `(.L_x_160) ;  /* 0x0000000c00340947 */ /* 0x000fea0003800000 */
[----:B------:R-:W-:Y:S01]  /*0b40*/  LOP3.LUT R4, RZ, R3, RZ, 0x33, !PT ;  /* 0x00000003ff047212 */ /* 0x000fe200078e33ff */
[----:B------:R-:W-:Y:S01]  /*0b50*/  BSSY.RECONVERGENT B1, `(.L_x_161) ;  /* 0x0000065000017945 */ /* 0x000fe20003800200 */
[----:B------:R-:W-:Y:S02]  /*0b60*/  VIADDMNMX R7, R2, 0x400, R7, !PT ;  /* 0x0000040002077846 */ /* 0x000fe40007800107 */
[----:B------:R-:W-:Y:S02]  /*0b70*/  CS2R R24, SRZ ;  /* 0x0000000000187805 */ /* 0x000fe4000001ff00 */
[----:B------:R-:W-:-:S04]  /*0b80*/  IADD3 R4, PT, PT, -R8, R7, R4 ;  /* 0x0000000708047210 */ /* 0x000fc80007ffe104 */
[C---:B------:R-:W-:Y:S02]  /*0b90*/  ISETP.GE.U32.AND P1, PT, R4.reuse, 0x3c00, PT ;  /* 0x00003c000400780c */ /* 0x040fe40003f26070 */
[----:B------:R-:W-:-:S04]  /*0ba0*/  LEA.HI R5, R4, 0x1, RZ, 0x16 ;  /* 0x0000000104057811 */ /* 0x000fc800078fb0ff */
[----:B------:R-:W-:-:S04]  /*0bb0*/  LOP3.LUT R6, R5, 0xf, RZ, 0xc0, !PT ;  /* 0x0000000f05067812 */ /* 0x000fc800078ec0ff */
[----:B------:R-:W-:-:S03]  /*0bc0*/  ISETP.NE.AND P0, PT, R6, RZ, PT ;  /* 0x000000ff0600720c */ /* 0x000fc60003f05270 */
[----:B------:R-:W-:Y:S10]  /*0bd0*/  @!P1 BRA `(.L_x_162) ;  /* 0x0000000400709947 */ /* 0x000ff40003800000 */
[----:B------:R-:W-:Y:S01]  /*0be0*/  LOP3.LUT R7, R5, 0x7ffff0, RZ, 0xc0, !PT ;  /* 0x007ffff005077812 */ /* 0x000fe200078ec0ff */
[----:B------:R-:W-:Y:S01]  /*0bf0*/  IMAD.MOV.U32 R4, RZ, RZ, RZ ;  /* 0x000000ffff047224 */ /* 0x000fe200078e00ff */
[----:B------:R-:W-:-:S07]  /*0c00*/  CS2R R24, SRZ ;  /* 0x0000000000187805 */ /* 0x000fce000001ff00 */
.L_x_163:
        /* <DEDUP_REMOVED lines=14> */
[----:B---3--:R-:W-:-:S05]  /*0cf0*/  IMAD.WIDE R22, R23, 0x8, R10 ;  /* 0x0000000817167825 */ /* 0x008fca00078e020a */
[----:B------:R-:W2:Y:S01]  /*0d00*/  LDG.E.64 R16, desc[UR6][R22.64] ;  /* 0x0000000616107981 */ /* 0x000ea2000c1e1b00 */
[--C-:B----4-:R-:W-:Y:S01]  /*0d10*/  IMAD.WIDE R26, R27, 0x8, R10.reuse ;  /* 0x000000081b1a7825 */ /* 0x110fe200078e020a */
[----:B-----5:R-:W-:Y:S02]  /*0d20*/  DFMA R24, R20, R14, R24 ;  /* 0x0000000e1418722b */ /* 0x020fe40000000018 */
[----:B------:R-:W3:Y:S04]  /*0d30*/  LDG.E.64 R20, desc[UR6][R8.64+0x4000] ;  /* 0x0040000608147981 */ /* 0x000ee8000c1e1b00 */
[----:B------:R-:W3:Y:S02]  /*0d40*/  LDG.E.64 R14, desc[UR6][R26.64] ;  /* 0x000000061a0e7981 */ /* 0x000ee4000c1e1b00 */
[----:B--2---:R-:W-:Y:S01]  /*0d50*/  DFMA R16, R18, R16, R24 ;  /* 0x000000101210722b */ /* 0x004fe20000000018 */
[--C-:B------:R-:W-:Y:S01]  /*0d60*/  IMAD.WIDE R18, R28, 0x8, R10.reuse ;  /* 0x000000081c127825 */ /* 0x100fe200078e020a */
[----:B------:R-:W2:Y:S05]  /*0d70*/  LDG.E R25, desc[UR6][R12.64+0x5000] ;  /* 0x005000060c197981 */ /* 0x000eaa000c1e1900 */
[----:B------:R-:W4:Y:S01]  /*0d80*/  LDG.E.64 R18, desc[UR6][R18.64] ;  /* 0x0000000612127981 */ /* 0x000f22000c1e1b00 */
[----:B------:R-:W-:-:S03]  /*0d90*/  IMAD.WIDE R28, R29, 0x8, R10 ;  /* 0x000000081d1c7825 */ /* 0x000fc600078e020a */
[----:B------:R-:W5:Y:S04]  /*0da0*/  LDG.E R27, desc[UR6][R12.64+0x6000] ;  /* 0x006000060c1b7981 */ /* 0x000f68000c1e1900 */
[----:B------:R-:W5:Y:S04]  /*0db0*/  LDG.E.64 R22, desc[UR6][R28.64] ;  /* 0x000000061c167981 */ /* 0x000f68000c1e1b00 */
[----:B------:R-:W5:Y:S04]  /*0dc0*/  LDG.E R26, desc[UR6][R12.64+0x7000] ;  /* 0x007000060c1a7981 */ /* 0x000f68000c1e1900 */
[----:B------:R-:W5:Y:S01]  /*0dd0*/  LDG.E R29, desc[UR6][R12.64+0x9000] ;  /* 0x009000060c1d7981 */ /* 0x000f62000c1e1900 */
[----:B---3--:R-:W-:-:S03]  /*0de0*/  DFMA R20, R20, R14, R16 ;  /* 0x0000000e1414722b */ /* 0x008fc60000000010 */
[----:B------:R-:W4:Y:S04]  /*0df0*/  LDG.E.64 R16, desc[UR6][R8.64+0x6000] ;  /* 0x0060000608107981 */ /* 0x000f28000c1e1b00 */
[----:B------:R-:W5:Y:S01]  /*0e00*/  LDG.E.64 R14, desc[UR6][R8.64+0x8000] ;  /* 0x00800006080e7981 */ /* 0x000f62000c1e1b00 */
[--C-:B--2---:R-:W-:Y:S01]  /*0e10*/  IMAD.WIDE R24, R25, 0x8, R10.reuse ;  /* 0x0000000819187825 */ /* 0x104fe200078e020a */
[----:B----4-:R-:W-:Y:S02]  /*0e20*/  DFMA R18, R16, R18, R20 ;  /* 0x000000121012722b */ /* 0x010fe40000000014 */
[----:B------:R-:W2:Y:S04]  /*0e30*/  LDG.E.64 R20, desc[UR6][R8.64+0xa000] ;  /* 0x00a0000608147981 */ /* 0x000ea8000c1e1b00 */
[----:B------:R-:W2:Y:S02]  /*0e40*/  LDG.E.64 R16, desc[UR6][R24.64] ;  /* 0x0000000618107981 */ /* 0x000ea4000c1e1b00 */
[----:B-----5:R-:W-:Y:S01]  /*0e50*/  DFMA R22, R14, R22, R18 ;  /* 0x000000160e16722b */ /* 0x020fe20000000012 */
[--C-:B------:R-:W-:Y:S01]  /*0e60*/  IMAD.WIDE R14, R27, 0x8, R10.reuse ;  /* 0x000000081b0e7825 */ /* 0x100fe200078e020a */
[----:B------:R-:W3:Y:S04]  /*0e70*/  LDG.E.64 R18, desc[UR6][R8.64+0xc000] ;  /* 0x00c0000608127981 */ /* 0x000ee8000c1e1b00 */
[----:B------:R-:W4:Y:S04]  /*0e80*/  LDG.E R27, desc[UR6][R12.64+0x8000] ;  /* 0x008000060c1b7981 */ /* 0x000f28000c1e1900 */
[----:B------:R-:W3:Y:S04]  /*0e90*/  LDG.E.64 R14, desc[UR6][R14.64] ;  /* 0x000000060e0e7981 */ /* 0x000ee8000c1e1b00 */
[----:B------:R-:W5:Y:S01]  /*0ea0*/  LDG.E R25, desc[UR6][R12.64+0xa000] ;  /* 0x00a000060c197981 */ /* 0x000f62000c1e1900 */
[----:B--2---:R-:W-:Y:S01]  /*0eb0*/  DFMA R16, R20, R16, R22 ;  /* 0x000000101410722b */ /* 0x004fe20000000016 */
[----:B------:R-:W-:-:S06]  /*0ec0*/  IMAD.WIDE R22, R26, 0x8, R10 ;  /* 0x000000081a167825 */ /* 0x000fcc00078e020a */
[----:B------:R-:W2:Y:S01]  /*0ed0*/  LDG.E.64 R22, desc[UR6][R22.64] ;  /* 0x0000000616167981 */ /* 0x000ea2000c1e1b00 */
[----:B----4-:R-:W-:Y:S01]  /*0ee0*/  IMAD.WIDE R26, R27, 0x8, R10 ;  /* 0x000000081b1a7825 */ /* 0x010fe200078e020a */
[----:B---3--:R-:W-:-:S04]  /*0ef0*/  DFMA R18, R18, R14, R16 ;  /* 0x0000000e1212722b */ /* 0x008fc80000000010 */
[----:B------:R-:W3:Y:S04]  /*0f00*/  LDG.E.64 R20, desc[UR6][R26.64] ;  /* 0x000000061a147981 */ /* 0x000ee8000c1e1b00 */
[----:B------:R-:W2:Y:S04]  /*0f10*/  LDG.E.64 R16, desc[UR6][R8.64+0xe000] ;  /* 0x00e0000608107981 */ /* 0x000ea8000c1e1b00 */
[----:B------:R-:W3:Y:S01]  /*0f20*/  LDG.E.64 R14, desc[UR6][R8.64+0x10000] ;  /* 0x01000006080e7981 */ /* 0x000ee2000c1e1b00 */
[----:B------:R-:W-:-:S03]  /*0f30*/  IMAD.WIDE R28, R29, 0x8, R10 ;  /* 0x000000081d1c7825 */ /* 0x000fc600078e020a */
[----:B------:R-:W4:Y:S01]  /*0f40*/  LDG.E R27, desc[UR6][R12.64+0xc000] ;  /* 0x00c000060c1b7981 */ /* 0x000f22000c1e1900 */
[----:B--2---:R-:W-:-:S03]  /*0f50*/  DFMA R22, R16, R22, R18 ;  /* 0x000000161016722b */ /* 0x004fc60000000012 */
[----:B------:R-:W2:Y:S04]  /*0f60*/  LDG.E.64 R18, desc[UR6][R8.64+0x12000] ;  /* 0x0120000608127981 */ /* 0x000ea8000c1e1b00 */
[----:B------:R-:W2:Y:S01]  /*0f70*/  LDG.E.64 R16, desc[UR6][R28.64] ;  /* 0x000000061c107981 */ /* 0x000ea2000c1e1b00 */
[----:B---3--:R-:W-:Y:S01]  /*0f80*/  DFMA R20, R14, R20, R22 ;  /* 0x000000140e14722b */ /* 0x008fe20000000016 */
[----:B-----5:R-:W-:Y:S02]  /*0f90*/  IMAD.WIDE R22, R25, 0x8, R10 ;  /* 0x0000000819167825 */ /* 0x020fe400078e020a */
[----:B------:R-:W3:Y:S04]  /*0fa0*/  LDG.E.64 R14, desc[UR6][R8.64+0x14000] ;  /* 0x01400006080e7981 */ /* 0x000ee8000c1e1b00 */
[----:B------:R-:W5:Y:S04]  /*0fb0*/  LDG.E R25, desc[UR6][R12.64+0xb000] ;  /* 0x00b000060c197981 */ /* 0x000f68000c1e1900 */
[----:B------:R-:W3:Y:S04]  /*0fc0*/  LDG.E.64 R22, desc[UR6][R22.64] ;  /* 0x0000000616167981 */ /* 0x000ee8000c1e1b00 */
[----:B------:R-:W4:Y:S01]  /*0fd0*/  LDG.E R29, desc[UR6][R12.64+0xf000] ;  /* 0x00f000060c1d7981 */ /* 0x000f22000c1e1900 */
[----:B--2---:R-:W-:-:S03]  /*0fe0*/  DFMA R16, R18, R16, R20 ;  /* 0x000000101210722b */ /* 0x004fc60000000014 */
[----:B------:R-:W2:Y:S01]  /*0ff0*/  LDG.E.64 R18, desc[UR6][R8.64+0x16000] ;  /* 0x0160000608127981 */ /* 0x000ea2000c1e1b00 */
[----:B-----5:R-:W-:-:S03]  /*1000*/  IMAD.WIDE R20, R25, 0x8, R10 ;  /* 0x0000000819147825 */ /* 0x020fc600078e020a */
[----:B------:R-:W5:Y:S01]  /*1010*/  LDG.E R25, desc[UR6][R12.64+0xd000] ;  /* 0x00d000060c197981 */ /* 0x000f62000c1e1900 */
[----:B---3--:R-:W-:-:S03]  /*1020*/  DFMA R22, R14, R22, R16 ;  /* 0x000000160e16722b */ /* 0x008fc60000000010 */
[----:B------:R-:W2:Y:S01]  /*1030*/  LDG.E.64 R20, desc[UR6][R20.64] ;  /* 0x0000000614147981 */ /* 0x000ea2000c1e1b00 */
[----:B----4-:R-:W-:-:S03]  /*1040*/  IMAD.WIDE R14, R27, 0x8, R10 ;  /* 0x000000081b0e7825 */ /* 0x010fc600078e020a */
[----:B------:R-:W3:Y:S04]  /*1050*/  LDG.E R27, desc[UR6][R12.64+0xe000] ;  /* 0x00e000060c1b7981 */ /* 0x000ee8000c1e1900 */
[----:B------:R-:W4:Y:S04]  /*1060*/  LDG.E.64 R14, desc[UR6][R14.64] ;  /* 0x000000060e0e7981 */ /* 0x000f28000c1e1b00 */
[----:B------:R-:W4:Y:S01]  /*1070*/  LDG.E.64 R16, desc[UR6][R8.64+0x18000] ;  /* 0x0180000608107981 */ /* 0x000f22000c1e1b00 */
[----:B-----5:R-:W-:Y:S01]  /*1080*/  IMAD.WIDE R24, R25, 0x8, R10 ;  /* 0x0000000819187825 */ /* 0x020fe200078e020a */
[----:B--2---:R-:W-:-:S02]  /*1090*/  DFMA R20, R18, R20, R22 ;  /* 0x000000141214722b */ /* 0x004fc40000000016 */
[----:B------:R-:W2:Y:S01]  /*10a0*/  LDG.E.64 R18, desc[UR6][R8.64+0x1a000] ;  /* 0x01a0000608127981 */ /* 0x000ea2000c1e1b00 */
[----:B---3--:R-:W-:-:S03]  /*10b0*/  IMAD.WIDE R22, R27, 0x8, R10 ;  /* 0x000000081b167825 */ /* 0x008fc600078e020a */
[----:B------:R-:W2:Y:S01]  /*10c0*/  LDG.E.64 R24, desc[UR6][R24.64] ;  /* 0x0000000618187981 */ /* 0x000ea2000c1e1b00 */
[----:B------:R-:W-:-:S03]  /*10d0*/  IMAD.WIDE R10, R29, 0x8, R10 ;  /* 0x000000081d0a7825 */ /* 0x000fc600078e020a */
[----:B------:R-:W3:Y:S01]  /*10e0*/  LDG.E.64 R22, desc[UR6][R22.64] ;  /* 0x0000000616167981 */ /* 0x000ee2000c1e1b00 */
[----:B----4-:R-:W-:-:S03]  /*10f0*/  DFMA R20, R16, R14, R20 ;  /* 0x0000000e1014722b */ /* 0x010fc60000000014 */
[----:B------:R-:W3:Y:S04]  /*1100*/  LDG.E.64 R16, desc[UR6][R8.64+0x1c000] ;  /* 0x01c0000608107981 */ /* 0x000ee8000c1e1b00 */
[----:B------:R-:W4:Y:S04]  /*1110*/  LDG.E.64 R14, desc[UR6][R8.64+0x1e000] ;  /* 0x01e00006080e7981 */ /* 0x000f28000c1e1b00 */
[----:B------:R-:W4:Y:S01]  /*1120*/  LDG.E.64 R10, desc[UR6][R10.64] ;  /* 0x000000060a0a7981 */ /* 0x000f22000c1e1b00 */
[----:B------:R-:W-:-:S04]  /*1130*/  IADD3 R4, PT, PT, R4, 0x10, RZ ;  /* 0x0000001004047810 */ /* 0x000fc80007ffe0ff */
[----:B------:R-:W-:Y:S01]  /*1140*/  ISETP.NE.AND P1, PT, R4, R7, PT ;  /* 0x000000070400720c */ /* 0x000fe20003f25270 */
[----:B------:R-:W-:Y:S01]  /*1150*/  VIADD R2, R2, 0x4000 ;  /* 0x0000400002027836 */ /* 0x000fe20000000000 */
[----:B--2---:R-:W-:-:S08]  /*1160*/  DFMA R18, R18, R24, R20 ;  /* 0x000000181212722b */ /* 0x004fd00000000014 */
[----:B---3--:R-:W-:-:S08]  /*1170*/  DFMA R16, R16, R22, R18 ;  /* 0x000000161010722b */ /* 0x008fd00000000012 */
[----:B----4-:R-:W-:Y:S01]  /*1180*/  DFMA R24, R14, R10, R16 ;  /* 0x0000000a0e18722b */ /* 0x010fe20000000010 */
[----:B------:R-:W-:Y:S10]  /*1190*/  @P1 BRA `(.L_x_163) ;  /* 0xfffffff8009c1947 */ /* 0x000ff4000383ffff */
.L_x_162:
[----:B------:R-:W-:Y:S05]  /*11a0*/  BSYNC.RECONVERGENT B1 ;  /* 0x0000000000017941 */ /* 0x000fea0003800200 */
.L_x_161:
        /* <DEDUP_REMOVED lines=16> */
[----:B------:R-:W5:Y:S04]  /*12b0*/  LDG.E.64 R10, desc[UR6][R6.64+0x2000] ;  /* 0x00200006060a7981 */ /* 0x000f68000c1e1b00 */
[----:B------:R-:W5:Y:S01]  /*12c0*/  LDG.E R21, desc[UR6][R28.64+0x5000] ;  /* 0x005000061c157981 */ /* 0x000f62000c1e1900 */
[----:B-1----:R-:W-:-:S06]  /*12d0*/  IMAD.WIDE R16, R17, 0x8, R8 ;  /* 0x0000000811107825 */ /* 0x002fcc00078e0208 */
[----:B------:R-:W5:Y:S01]  /*12e0*/  LDG.E.64 R16, desc[UR6][R16.64] ;  /* 0x0000000610107981 */ /* 0x000f62000c1e1b00 */
[----:B---3--:R-:W-:-:S05]  /*12f0*/  IMAD.WIDE R26, R27, 0x8, R8 ;  /* 0x000000081b1a7825 */ /* 0x008fca00078e0208 */
[----:B------:R-:W3:Y:S01]  /*1300*/  LDG.E.64 R22, desc[UR6][R26.64] ;  /* 0x000000061a167981 */ /* 0x000ee2000c1e1b00 */
[----:B----4-:R-:W-:-:S06]  /*1310*/  IMAD.WIDE R14, R15, 0x8, R8 ;  /* 0x000000080f0e7825 */ /* 0x010fcc00078e0208 */
[----:B------:R-:W4:Y:S01]  /*1320*/  LDG.E.64 R14, desc[UR6][R14.64] ;  /* 0x000000060e0e7981 */ /* 0x000f22000c1e1b00 */
[----:B--2---:R-:W-:-:S03]  /*1330*/  IMAD.WIDE R12, R13, 0x8, R8 ;  /* 0x000000080d0c7825 */ /* 0x004fc600078e0208 */
[----:B------:R-:W2:Y:S04]  /*1340*/  LDG.E R27, desc[UR6][R28.64+0x7000] ;  /* 0x007000061c1b7981 */ /* 0x000ea8000c1e1900 */
[----:B------:R-:W2:Y:S01]  /*1350*/  LDG.E.64 R12, desc[UR6][R12.64] ;  /* 0x000000060c0c7981 */ /* 0x000ea2000c1e1b00 */
[----:B-----5:R-:W-:-:S03]  /*1360*/  DFMA R24, R18, R16, R24 ;  /* 0x000000101218722b */ /* 0x020fc60000000018 */
[----:B------:R-:W5:Y:S04]  /*1370*/  LDG.E R19, desc[UR6][R28.64+0x4000] ;  /* 0x004000061c137981 */ /* 0x000f68000c1e1900 */
[----:B------:R-:W4:Y:S01]  /*1380*/  LDG.E.64 R16, desc[UR6][R6.64+0x4000] ;  /* 0x0040000606107981 */ /* 0x000f22000c1e1b00 */
[----:B---3--:R-:W-:-:S03]  /*1390*/  DFMA R22, R10, R22, R24 ;  /* 0x000000160a16722b */ /* 0x008fc60000000018 */
[----:B------:R-:W2:Y:S04]  /*13a0*/  LDG.E.64 R10, desc[UR6][R6.64+0x6000] ;  /* 0x00600006060a7981 */ /* 0x000ea8000c1e1b00 */
[----:B------:R-:W3:Y:S01]  /*13b0*/  LDG.E R25, desc[UR6][R28.64+0x6000] ;  /* 0x006000061c197981 */ /* 0x000ee2000c1e1900 */
[----:B------:R-:W-:-:S06]  /*13c0*/  IMAD.WIDE R20, R21, 0x8, R8 ;  /* 0x0000000815147825 */ /* 0x000fcc00078e0208 */
[----:B------:R-:W3:Y:S01]  /*13d0*/  LDG.E.64 R20, desc[UR6][R20.64] ;  /* 0x0000000614147981 */ /* 0x000ee2000c1e1b00 */
[----:B-----5:R-:W-:Y:S01]  /*13e0*/  IMAD.WIDE R18, R19, 0x8, R8 ;  /* 0x0000000813127825 */ /* 0x020fe200078e0208 */
[----:B----4-:R-:W-:Y:S02]  /*13f0*/  DFMA R14, R16, R14, R22 ;  /* 0x0000000e100e722b */ /* 0x010fe40000000016 */
[----:B------:R-:W4:Y:S04]  /*1400*/  LDG.E.64 R16, desc[UR6][R6.64+0x8000] ;  /* 0x0080000606107981 */ /* 0x000f28000c1e1b00 */
[----:B------:R-:W4:Y:S02]  /*1410*/  LDG.E.64 R18, desc[UR6][R18.64] ;  /* 0x0000000612127981 */ /* 0x000f24000c1e1b00 */
[----:B--2---:R-:W-:-:S02]  /*1420*/  DFMA R10, R10, R12, R14 ;  /* 0x0000000c0a0a722b */ /* 0x004fc4000000000e */
[----:B------:R-:W2:Y:S01]  /*1430*/  LDG.E.64 R22, desc[UR6][R6.64+0xa000] ;  /* 0x00a0000606167981 */ /* 0x000ea2000c1e1b00 */
[----:B---3--:R-:W-:-:S03]  /*1440*/  IMAD.WIDE R12, R25, 0x8, R8 ;  /* 0x00000008190c7825 */ /* 0x008fc600078e0208 */
[----:B------:R-:W3:Y:S01]  /*1450*/  LDG.E.64 R14, desc[UR6][R6.64+0xc000] ;  /* 0x00c00006060e7981 */ /* 0x000ee2000c1e1b00 */
[----:B------:R-:W-:-:S03]  /*1460*/  IMAD.WIDE R8, R27, 0x8, R8 ;  /* 0x000000081b087825 */ /* 0x000fc600078e0208 */
[----:B------:R-:W3:Y:S04]  /*1470*/  LDG.E.64 R12, desc[UR6][R12.64] ;  /* 0x000000060c0c7981 */ /* 0x000ee8000c1e1b00 */
[----:B------:R-:W5:Y:S04]  /*1480*/  LDG.E.64 R24, desc[UR6][R6.64+0xe000] ;  /* 0x00e0000606187981 */ /* 0x000f68000c1e1b00 */
[----:B------:R-:W5:Y:S01]  /*1490*/  LDG.E.64 R8, desc[UR6][R8.64] ;  /* 0x0000000608087981 */ /* 0x000f62000c1e1b00 */
[----:B------:R-:W-:Y:S01]  /*14a0*/  IADD3 R2, PT, PT, R2, 0x2000, RZ ;  /* 0x0000200002027810 */ /* 0x000fe20007ffe0ff */
[----:B----4-:R-:W-:-:S08]  /*14b0*/  DFMA R10, R16, R18, R10 ;  /* 0x00000012100a722b */ /* 0x010fd0000000000a */
[----:B--2---:R-:W-:-:S08]  /*14c0*/  DFMA R10, R22, R20, R10 ;  /* 0x00000014160a722b */ /* 0x004fd0000000000a */
[----:B---3--:R-:W-:-:S08]  /*14d0*/  DFMA R10, R14, R12, R10 ;  /* 0x0000000c0e0a722b */ /* 0x008fd0000000000a */
[----:B-----5:R-:W-:-:S11]  /*14e0*/  DFMA R24, R24, R8, R10 ;  /* 0x000000081818722b */ /* 0x020fd6000000000a */
.L_x_165:
[----:B------:R-:W-:Y:S05]  /*14f0*/  BSYNC.RECONVERGENT B1 ;  /* 0x0000000000017941 */ /* 0x000fea0003800200 */
.L_x_164:
        /* <DEDUP_REMOVED lines=16> */
[----:B------:R-:W2:Y:S01]  /*1600*/  LDG.E.64 R8, desc[UR6][R20.64+0x2000] ;  /* 0x0020000614087981 */ /* 0x000ea2000c1e1b00 */
[----:B-1----:R-:W-:-:S04]  /*1610*/  IMAD.WIDE R14, R15, 0x8, R18 ;  /* 0x000000080f0e7825 */ /* 0x002fc800078e0212 */
[--C-:B---3--:R-:W-:Y:S02]  /*1620*/  IMAD.WIDE R10, R11, 0x8, R18.reuse ;  /* 0x000000080b0a7825 */ /* 0x108fe400078e0212 */
[----:B------:R-:W2:Y:S04]  /*1630*/  LDG.E.64 R14, desc[UR6][R14.64] ;  /* 0x000000060e0e7981 */ /* 0x000ea8000c1e1b00 */
[----:B------:R-:W3:Y:S01]  /*1640*/  LDG.E.64 R10, desc[UR6][R10.64] ;  /* 0x000000060a0a7981 */ /* 0x000ee2000c1e1b00 */
[----:B----4-:R-:W-:-:S03]  /*1650*/  IMAD.WIDE R26, R5, 0x8, R18 ;  /* 0x00000008051a7825 */ /* 0x010fc600078e0212 */
[----:B------:R-:W4:Y:S01]  /*1660*/  LDG.E.64 R4, desc[UR6][R20.64+0x4000] ;  /* 0x0040000614047981 */ /* 0x000f22000c1e1b00 */
[----:B-----5:R-:W-:-:S03]  /*1670*/  IMAD.WIDE R22, R17, 0x8, R18 ;  /* 0x0000000811167825 */ /* 0x020fc600078e0212 */
[----:B------:R-:W4:Y:S04]  /*1680*/  LDG.E.64 R6, desc[UR6][R26.64] ;  /* 0x000000061a067981 */ /* 0x000f28000c1e1b00 */
[----:B------:R-:W5:Y:S04]  /*1690*/  LDG.E.64 R18, desc[UR6][R20.64+0x6000] ;  /* 0x0060000614127981 */ /* 0x000f68000c1e1b00 */
[----:B------:R-:W5:Y:S01]  /*16a0*/  LDG.E.64 R22, desc[UR6][R22.64] ;  /* 0x0000000616167981 */ /* 0x000f62000c1e1b00 */
[----:B------:R-:W-:Y:S01]  /*16b0*/  VIADD R2, R2, 0x1000 ;  /* 0x0000100002027836 */ /* 0x000fe20000000000 */
[----:B--2---:R-:W-:-:S08]  /*16c0*/  DFMA R12, R12, R14, R24 ;  /* 0x0000000e0c0c722b */ /* 0x004fd00000000018 */
[----:B---3--:R-:W-:-:S08]  /*16d0*/  DFMA R8, R8, R10, R12 ;  /* 0x0000000a0808722b */ /* 0x008fd0000000000c */
[----:B----4-:R-:W-:-:S08]  /*16e0*/  DFMA R4, R4, R6, R8 ;  /* 0x000000060404722b */ /* 0x010fd00000000008 */
[----:B-----5:R-:W-:-:S11]  /*16f0*/  DFMA R24, R18, R22, R4 ;  /* 0x000000161218722b */ /* 0x020fd60000000004 */
.L_x_167:
[----:B------:R-:W-:Y:S05]  /*1700*/  BSYNC.RECONVERGENT B1 ;  /* 0x0000000000017941 */ /* 0x000fea0003800200 */
.L_x_166:
[----:B------:R-:W-:Y:S05]  /*1710*/  @!P1 BRA `(.L_x_160) ;  /* 0x00000000003c9947 */ /* 0x000fea0003800000 */
[----:B------:R-:W0:Y:S01]  /*1720*/  LDC.64 R4, c[0x0][0x390] ;  /* 0x0000e400ff047b82 */ /* 0x000e220000000a00 */
[----:B------:R-:W-:-:S07]  /*1730*/  MOV R17, RZ ;  /* 0x000000ff00117202 */ /* 0x000fce0000000f00 */
[----:B------:R-:W1:Y:S08]  /*1740*/  LDC.64 R6, c[0x0][0x380] ;  /* 0x0000e000ff067b82 */ /* 0x000e700000000a00 */
[----:B------:R-:W2:Y:S02]  /*1750*/  LDC.64 R8, c[0x0][0x388] ;  /* 0x0000e200ff087b82 */ /* 0x000ea40000000a00 */
.L_x_168:
[----:B0-----:R-:W-:-:S05]  /*1760*/  IMAD.WIDE R14, R2, 0x4, R4 ;  /* 0x00000004020e7825 */ /* 0x001fca00078e0204 */
[----:B------:R-:W2:Y:S01]  /*1770*/  LDG.E R13, desc[UR6][R14.64] ;  /* 0x000000060e0d7981 */ /* 0x000ea2000c1e1900 */
[----:B-1----:R-:W-:-:S06]  /*1780*/  IMAD.WIDE R10, R2, 0x8, R6 ;  /* 0x00000008020a7825 */ /* 0x002fcc00078e0206 */
[----:B------:R-:W3:Y:S01]  /*1790*/  LDG.E.64 R10, desc[UR6][R10.64] ;  /* 0x000000060a0a7981 */ /* 0x000ee2000c1e1b00 */
[----:B------:R-:W-:Y:S02]  /*17a0*/  VIADD R17, R17, 0x1 ;  /* 0x0000000111117836 */ /* 0x000fe40000000000 */
[----:B--2---:R-:W-:-:S06]  /*17b0*/  IMAD.WIDE R12, R13, 0x8, R8 ;  /* 0x000000080d0c7825 */ /* 0x004fcc00078e0208 */
[----:B------:R-:W3:Y:S01]  /*17c0*/  LDG.E.64 R12, desc[UR6][R12.64] ;  /* 0x000000060c0c7981 */ /* 0x000ee2000c1e1b00 */
[----:B------:R-:W-:Y:S02]  /*17d0*/  ISETP.NE.AND P0, PT, R17, R16, PT ;  /* 0x000000101100720c */ /* 0x000fe40003f05270 */
[----:B------:R-:W-:Y:S01]  /*17e0*/  IADD3 R2, PT, PT, R2, 0x400, RZ ;  /* 0x0000040002027810 */ /* 0x000fe20007ffe0ff */
[----:B---3--:R-:W-:-:S10]  /*17f0*/  DFMA R24, R10, R12, R24 ;  /* 0x0000000c0a18722b */ /* 0x008fd40000000018 */
[----:B------:R-:W-:Y:S05]  /*1800*/  @P0 BRA `(.L_x_168) ;  /* 0xfffffffc00d40947 */ /* 0x000fea000383ffff */
.L_x_160:
[----:B------:R-:W-:Y:S05]  /*1810*/  BSYNC.RECONVERGENT B0 ;  /* 0x0000000000007941 */ /* 0x000fea0003800200 */
.L_x_159:
[----:B------:R-:W0:Y:S01]  /*1820*/  S2UR UR5, SR_CgaCtaId ;  /* 0x00000000000579c3 */ /* 0x000e220000008800 */
[----:B------:R-:W-:Y:S01]  /*1830*/  UMOV UR4, 0x400 ;  /* 0x0000040000047882 */ /* 0x000fe20000000000 */
[----:B------:R-:W1:Y:S01]  /*1840*/  LDCU UR8, c[0x0][0x360] ;  /* 0x00006c00ff0877ac */ /* 0x000e620008000800 */
[----:B------:R-:W-:Y:S01]  /*1850*/  ISETP.NE.AND P0, PT, R3, RZ, PT ;  /* 0x000000ff0300720c */ /* 0x000fe20003f05270 */
[----:B-1----:R-:W-:Y:S02]  /*1860*/  UISETP.GE.U32.AND UP0, UPT, UR8, 0x2, UPT ;  /* 0x000000020800788c */ /* 0x002fe4000bf06070 */
[----:B0-----:R-:W-:-:S06]  /*1870*/  ULEA UR4, UR5, UR4, 0x18 ;  /* 0x0000000405047291 */ /* 0x001fcc000f8ec0ff */
[----:B------:R-:W-:-:S05]  /*1880*/  LEA R9, R3, UR4, 0x3 ;  /* 0x0000000403097c11 */ /* 0x000fca000f8e18ff */
[----:B------:R0:W-:Y:S01]  /*1890*/  STS.64 [R9], R24 ;  /* 0x0000001809007388 */ /* 0x0001e20000000a00 */
[----:B------:R-:W-:Y:S06]  /*18a0*/  BAR.SYNC.DEFER_BLOCKING 0x0 ;  /* 0x0000000000007b1d */ /* 0x000fec0000010000 */
[----:B------:R-:W-:Y:S05]  /*18b0*/  BRA.U !UP0, `(.L_x_169) ;  /* 0x0000000108307547 */ /* 0x000fea000b800000 */
[----:B------:R-:W-:-:S07]  /*18c0*/  IMAD.U32 R2, RZ, RZ, UR8 ;  /* 0x00000008ff027e24 */ /* 0x000fce000f8e00ff */
.L_x_170:
[----:B------:R-:W-:Y:S01]  /*18d0*/  BAR.SYNC.DEFER_BLOCKING 0x0 ;  /* 0x0000000000007b1d */ /* 0x000fe20000010000 */
[----:B------:R-:W-:-:S04]  /*18e0*/  SHF.R.U32.HI R10, RZ, 0x1, R2 ;  /* 0x00000001ff0a7819 */ /* 0x000fc80000011602 */
[----:B------:R-:W-:-:S13]  /*18f0*/  ISETP.GE.U32.AND P1, PT, R3, R10, PT ;  /* 0x0000000a0300720c */ /* 0x000fda0003f26070 */
[----:B------:R-:W-:-:S05]  /*1900*/  @!P1 LEA R8, R10, R9, 0x3 ;  /* 0x000000090a089211 */ /* 0x000fca00078e18ff */
[----:B------:R-:W-:Y:S04]  /*1910*/  @!P1 LDS.64 R4, [R8] ;  /* 0x0000000008049984 */ /* 0x000fe80000000a00 */
[----:B------:R-:W1:Y:S02]  /*1920*/  @!P1 LDS.64 R6, [R9] ;  /* 0x0000000009069984 */ /* 0x000e640000000a00 */
[----:B-1----:R-:W-:-:S07]  /*1930*/  @!P1 DADD R4, R4, R6 ;  /* 0x0000000004049229 */ /* 0x002fce0000000006 */
[----:B------:R1:W-:Y:S01]  /*1940*/  @!P1 STS.64 [R9], R4 ;  /* 0x0000000409009388 */ /* 0x0003e20000000a00 */
[----:B------:R-:W-:Y:S01]  /*1950*/  ISETP.GT.U32.AND P1, PT, R2, 0x3, PT ;  /* 0x000000030200780c */ /* 0x000fe20003f24070 */
[----:B------:R-:W-:-:S12]  /*1960*/  IMAD.MOV.U32 R2, RZ, RZ, R10 ;  /* 0x000000ffff027224 */ /* 0x000fd800078e000a */
[----:B-1----:R-:W-:Y:S05]  /*1970*/  @P1 BRA `(.L_x_170) ;  /* 0xfffffffc00d41947 */ /* 0x002fea000383ffff */
.L_x_169:
[----:B------:R-:W-:Y:S05]  /*1980*/  @P0 EXIT ;  /* 0x000000000000094d */ /* 0x000fea0003800000 */
[----:B------:R-:W1:Y:S01]  /*1990*/  S2UR UR5, SR_CgaCtaId ;  /* 0x00000000000579c3 */ /* 0x000e620000008800 */
[----:B------:R-:W-:-:S07]  /*19a0*/  UMOV UR4, 0x400 ;  /* 0x0000040000047882 */ /* 0x000fce0000000000 */
[----:B------:R-:W2:Y:S01]  /*19b0*/  LDC.64 R4, c[0x0][0x3b0] ;  /* 0x0000ec00ff047b82 */ /* 0x000ea20000000a00 */
[----:B-1----:R-:W-:Y:S01]  /*19c0*/  ULEA UR4, UR5, UR4, 0x18 ;  /* 0x0000000405047291 */ /* 0x002fe2000f8ec0ff */
[----:B--2---:R-:W-:-:S08]  /*19d0*/  IMAD.WIDE R4, R0, 0x8, R4 ;  /* 0x0000000800047825 */ /* 0x004fd000078e0204 */
[----:B------:R-:W1:Y:S04]  /*19e0*/  LDS.64 R2, [UR4] ;  /* 0x00000004ff027984 */ /* 0x000e680008000a00 */
[----:B-1----:R-:W-:Y:S01]  /*19f0*/  STG.E.64 desc[UR6][R4.64], R2 ;  /* 0x0000000204007986 */ /* 0x002fe2000c101b06 */
[----:B------:R-:W-:Y:S05]  /*1a00*/  EXIT ;  /* 0x000000000000794d */ /* 0x000fea0003800000 */
.L_x_171:
        /* <DEDUP_REMOVED lines=15> */
.L_x_202:


//--------------------- .text._Z22spmv_csr_vector_kernelPdS_PiS0_iS_ --------------------------
	.section	.text._Z22spmv_csr_vector_kernelPdS_PiS0_iS_,"ax",@progbits
	.align	128
        .global         _Z22spmv_csr_vector_kernelPdS_PiS0_iS_
        .type           _Z22spmv_csr_vector_kernelPdS_PiS0_iS_,@function
        .size           _Z22spmv_csr_vector_kernelPdS_PiS0_iS_,(.L_x_203 - _Z22spmv_csr_vector_kernelPdS_PiS0_iS_)
        .other          _Z22spmv_csr_vector_kernelPdS_PiS0_iS_,@"STO_CUDA_ENTRY STV_DEFAULT"
_Z22spmv_csr_vector_kernelPdS_PiS0_iS_:
.text._Z22spmv_csr_vector_kernelPdS_PiS0_iS_:
[----:B------:R-:W-:Y:S01]  /*0000*/  LDC R1, c[0x0][0x37c] ;  /* 0x0000df00ff017b82 */ /* 0x000fe20000000800 */
[----:B------:R-:W0:Y:S01]  /*0010*/  S2R R0, SR_TID.X ;  /* 0x0000000000007919 */ /* 0x000e220000002100 */
[----:B------:R-:W1:Y:S01]  /*0020*/  LDCU UR4, c[0x0][0x360] ;  /* 0x00006c00ff0477ac */ /* 0x000e620008000800 */
[----:B------:R-:W2:Y:S01]  /*0030*/  S2R R3, SR_CTAID.X ;  /* 0x0000000000037919 */ /* 0x000ea20000002500 */
[----:B------:R-:W3:Y:S01]  /*0040*/  LDCU UR5, c[0x0][0x3a0] ;  /* 0x00007400ff0577ac */ /* 0x000ee20008000800 */
[----:B-1----:R-:W-:Y:S01]  /*0050*/  USHF.R.U32.HI UR4, URZ, 0x5, UR4 ;  /* 0x00000005ff047899 */ /* 0x002fe20008011604 */
[----:B0-----:R-:W-:-:S05]  /*0060*/  SHF.R.U32.HI R2, RZ, 0x5, R0 ;  /* 0x00000005ff027819 */ /* 0x001fca0000011600 */
[----:B--2---:R-:W-:-:S05]  /*0070*/  IMAD R2, R3, UR4, R2 ;  /* 0x0000000403027c24 */ /* 0x004fca000f8e0202 */
[----:B---3--:R-:W-:-:S13]  /*0080*/  ISETP.GE.AND P0, PT, R2, UR5, PT ;  /* 0x0000000502007c0c */ /* 0x008fda000bf06270 */
[----:B------:R-:W-:Y:S05]  /*0090*/  @P0 EXIT ;  /* 0x000000000000094d */ /* 0x000fea0003800000 */
[----:B------:R-:W0:Y:S01]  /*00a0*/  LDC.64 R4, c[0x0][0x398] ;  /* 0x0000e600ff047b82 */ /* 0x000e220000000a00 */
[----:B------:R-:W1:Y:S01]  /*00b0*/  LDCU.64 UR6, c[0x0][0x358] ;  /* 0x00006b00ff0677ac */ /* 0x000e620008000a00 */
[----:B0-----:R-:W-:-:S05]  /*00c0*/  IMAD.WIDE R4, R2, 0x4, R4 ;  /* 0x0000000402047825 */ /* 0x001fca00078e0204 */
[----:B-1----:R-:W2:Y:S04]  /*00d0*/  LDG.E R6, desc[UR6][R4.64] ;  /* 0x0000000604067981 */ /* 0x002ea8000c1e1900 */
[----:B------:R-:W3:Y:S01]  /*00e0*/  LDG.E R7, desc[UR6][R4.64+0x4] ;  /* 0x0000040604077981 */ /* 0x000ee2000c1e1900 */
[----:B------:R-:W-:Y:S01]  /*00f0*/  LOP3.LUT R3, R0, 0x1f, RZ, 0xc0, !PT ;  /* 0x0000001f00037812 */ /* 0x000fe200078ec0ff */
[----:B------:R-:W-:Y:S01]  /*0100*/  BSSY.RECONVERGENT B0, `(.L_x_172) ;  /* 0x00000d7000007945 */ /* 0x000fe20003800200 */
[----:B------:R-:W-:Y:S02]  /*0110*/  CS2R R16, SRZ ;  /* 0x0000000000107805 */ /* 0x000fe4000001ff00 */
[----:B--2---:R-:W-:-:S04]  /*0120*/  IADD3 R8, PT, PT, R3, R6, RZ ;  /* 0x0000000603087210 */ /* 0x004fc80007ffe0ff */
[----:B---3--:R-:W-:-:S13]  /*0130*/  ISETP.GE.AND P0, PT, R8, R7, PT ;  /* 0x000000070800720c */ /* 0x008fda0003f06270 */
        /* <DEDUP_REMOVED lines=8> */
[----:B------:R-:W-:-:S04]  /*01c0*/  LEA.HI R6, R5, 0x1, RZ, 0x1b ;  /* 0x0000000105067811 */ /* 0x000fc800078fd8ff */
[----:B------:R-:W-:-:S04]  /*01d0*/  LOP3.LUT R7, R6, 0xf, RZ, 0xc0, !PT ;  /* 0x0000000f06077812 */ /* 0x000fc800078ec0ff */
[----:B------:R-:W-:-:S03]  /*01e0*/  ISETP.NE.AND P0, PT, R7, RZ, PT ;  /* 0x000000ff0700720c */ /* 0x000fc60003f05270 */
[----:B------:R-:W-:Y:S10]  /*01f0*/  @!P1 BRA `(.L_x_175) ;  /* 0x0000000400809947 */ /* 0x000ff40003800000 */
[----:B------:R-:W0:Y:S01]  /*0200*/  LDC.64 R8, c[0x0][0x390] ;  /* 0x0000e400ff087b82 */ /* 0x000e220000000a00 */
[----:B------:R-:W-:Y:S02]  /*0210*/  LOP3.LUT R5, R6, 0xffffff0, RZ, 0xc0, !PT ;  /* 0x0ffffff006057812 */ /* 0x000fe400078ec0ff */
[----:B------:R-:W-:Y:S02]  /*0220*/  CS2R R16, SRZ ;  /* 0x0000000000107805 */ /* 0x000fe4000001ff00 */
[----:B------:R-:W-:-:S03]  /*0230*/  IADD3 R5, PT, PT, -R5, RZ, RZ ;  /* 0x000000ff05057210 */ /* 0x000fc60007ffe1ff */
[----:B------:R-:W1:Y:S01]  /*0240*/  LDC.64 R10, c[0x0][0x380] ;  /* 0x0000e000ff0a7b82 */ /* 0x000e620000000a00 */
[----:B0-----:R-:W-:-:S04]  /*0250*/  IADD3 R8, P1, PT, R8, 0x400, RZ ;  /* 0x0000040008087810 */ /* 0x001fc80007f3e0ff */
[----:B------:R-:W-:Y:S02]  /*0260*/  IADD3.X R9, PT, PT, RZ, R9, RZ, P1, !PT ;  /* 0x00000009ff097210 */ /* 0x000fe40000ffe4ff */
[----:B-1----:R-:W-:-:S04]  /*0270*/  IADD3 R10, P2, PT, R10, 0x800, RZ ;  /* 0x000008000a0a7810 */ /* 0x002fc80007f5e0ff */
[----:B------:R-:W-:-:S09]  /*0280*/  IADD3.X R11, PT, PT, RZ, R11, RZ, P2, !PT ;  /* 0x0000000bff0b7210 */ /* 0x000fd200017fe4ff */
.L_x_176:
[C---:B------:R-:W-:Y:S01]  /*0290*/  IMAD.WIDE R14, R4.reuse, 0x4, R8 ;  /* 0x00000004040e7825 */ /* 0x040fe200078e0208 */
[----:B------:R-:W0:Y:S04]  /*02a0*/  LDC.64 R18, c[0x0][0x388] ;  /* 0x0000e200ff127b82 */ /* 0x000e280000000a00 */
[----:B------:R-:W0:Y:S01]  /*02b0*/  LDG.E R29, desc[UR6][R14.64+-0x400] ;  /* 0xfffc00060e1d7981 */ /* 0x000e22000c1e1900 */
[----:B------:R-:W-:-:S03]  /*02c0*/  IMAD.WIDE R12, R4, 0x8, R10 ;  /* 0x00000008040c7825 */ /* 0x000fc600078e020a */
[----:B------:R-:W2:Y:S04]  /*02d0*/  LDG.E R25, desc[UR6][R14.64+-0x380] ;  /* 0xfffc80060e197981 */ /* 0x000ea8000c1e1900 */
[----:B------:R-:W3:Y:S04]  /*02e0*/  LDG.E.64 R20, desc[UR6][R12.64+-0x800] ;  /* 0xfff800060c147981 */ /* 0x000ee8000c1e1b00 */
[----:B------:R-:W4:Y:S01]  /*02f0*/  LDG.E R27, desc[UR6][R14.64+-0x300] ;  /* 0xfffd00060e1b7981 */ /* 0x000f22000c1e1900 */
[----:B0-----:R-:W-:-:S05]  /*0300*/  IMAD.WIDE R28, R29, 0x8, R18 ;  /* 0x000000081d1c7825 */ /* 0x001fca00078e0212 */
[----:B------:R-:W3:Y:S01]  /*0310*/  LDG.E.64 R22, desc[UR6][R28.64] ;  /* 0x000000061c167981 */ /* 0x000ee2000c1e1b00 */
[----:B--2---:R-:W-:-:S04]  /*0320*/  IMAD.WIDE R24, R25, 0x8, R18 ;  /* 0x0000000819187825 */ /* 0x004fc800078e0212 */
[----:B----4-:R-:W-:Y:S01]  /*0330*/  IMAD.WIDE R26, R27, 0x8, R18 ;  /* 0x000000081b1a7825 */ /* 0x010fe200078e0212 */
[----:B------:R-:W2:Y:S05]  /*0340*/  LDG.E R29, desc[UR6][R14.64+-0x280] ;  /* 0xfffd80060e1d7981 */ /* 0x000eaa000c1e1900 */
[----:B------:R-:W4:Y:S01]  /*0350*/  LDG.E.64 R26, desc[UR6][R26.64] ;  /* 0x000000061a1a7981 */ /* 0x000f22000c1e1b00 */
[----:B---3--:R-:W-:-:S03]  /*0360*/  DFMA R22, R20, R22, R16 ;  /* 0x000000161416722b */ /* 0x008fc60000000010 */
[----:B------:R-:W3:Y:S04]  /*0370*/  LDG.E.64 R20, desc[UR6][R12.64+-0x700] ;  /* 0xfff900060c147981 */ /* 0x000ee8000c1e1b00 */
[----:B------:R-:W3:Y:S01]  /*0380*/  LDG.E.64 R16, desc[UR6][R24.64] ;  /* 0x0000000618107981 */ /* 0x000ee2000c1e1b00 */
[----:B--2---:R-:W-:-:S03]  /*0390*/  IMAD.WIDE R28, R29, 0x8, R18 ;  /* 0x000000081d1c7825 */ /* 0x004fc600078e0212 */
[----:B------:R-:W2:Y:S01]  /*03a0*/  LDG.E R25, desc[UR6][R14.64+-0x200] ;  /* 0xfffe00060e197981 */ /* 0x000ea2000c1e1900 */
[----:B---3--:R-:W-:-:S03]  /*03b0*/  DFMA R16, R20, R16, R22 ;  /* 0x000000101410722b */ /* 0x008fc60000000016 */
[----:B------:R-:W4:Y:S04]  /*03c0*/  LDG.E.64 R22, desc[UR6][R12.64+-0x600] ;  /* 0xfffa00060c167981 */ /* 0x000f28000c1e1b00 */
[----:B------:R-:W3:Y:S01]  /*03d0*/  LDG.E.64 R20, desc[UR6][R12.64+-0x500] ;  /* 0xfffb00060c147981 */ /* 0x000ee2000c1e1b00 */
[----:B----4-:R-:W-:-:S03]  /*03e0*/  DFMA R22, R22, R26, R16 ;  /* 0x0000001a1616722b */ /* 0x010fc60000000010 */
[----:B------:R-:W3:Y:S01]  /*03f0*/  LDG.E.64 R16, desc[UR6][R28.64] ;  /* 0x000000061c107981 */ /* 0x000ee2000c1e1b00 */
[----:B--2---:R-:W-:-:S03]  /*0400*/  IMAD.WIDE R24, R25, 0x8, R18 ;  /* 0x0000000819187825 */ /* 0x004fc600078e0212 */
[----:B------:R-:W2:Y:S04]  /*0410*/  LDG.E R27, desc[UR6][R14.64+-0x100] ;  /* 0xffff00060e1b7981 */ /* 0x000ea8000c1e1900 */
[----:B------:R-:W4:Y:S04]  /*0420*/  LDG.E.64 R24, desc[UR6][R24.64] ;  /* 0x0000000618187981 */ /* 0x000f28000c1e1b00 */
[----:B------:R-:W5:Y:S01]  /*0430*/  LDG.E R29, desc[UR6][R14.64+-0x80] ;  /* 0xffff80060e1d7981 */ /* 0x000f62000c1e1900 */
[----:B---3--:R-:W-:-:S03]  /*0440*/  DFMA R16, R20, R16, R22 ;  /* 0x000000101410722b */ /* 0x008fc60000000016 */
[----:B------:R-:W4:Y:S04]  /*0450*/  LDG.E.64 R22, desc[UR6][R12.64+-0x400] ;  /* 0xfffc00060c167981 */ /* 0x000f28000c1e1b00 */
[----:B------:R-:W3:Y:S01]  /*0460*/  LDG.E R21, desc[UR6][R14.64+-0x180] ;  /* 0xfffe80060e157981 */ /* 0x000ee2000c1e1900 */
[----:B----4-:R-:W-:Y:S01]  /*0470*/  DFMA R22, R22, R24, R16 ;  /* 0x000000181616722b */ /* 0x010fe20000000010 */
[--C-:B---3--:R-:W-:Y:S02]  /*0480*/  IMAD.WIDE R24, R21, 0x8, R18.reuse ;  /* 0x0000000815187825 */ /* 0x108fe400078e0212 */
[----:B------:R-:W3:Y:S04]  /*0490*/  LDG.E.64 R20, desc[UR6][R12.64+-0x300] ;  /* 0xfffd00060c147981 */ /* 0x000ee8000c1e1b00 */
[----:B------:R-:W3:Y:S01]  /*04a0*/  LDG.E.64 R16, desc[UR6][R24.64] ;  /* 0x0000000618107981 */ /* 0x000ee2000c1e1b00 */
[----:B--2---:R-:W-:-:S06]  /*04b0*/  IMAD.WIDE R26, R27, 0x8, R18 ;  /* 0x000000081b1a7825 */ /* 0x004fcc00078e0212 */
[----:B------:R-:W2:Y:S01]  /*04c0*/  LDG.E.64 R26, desc[UR6][R26.64] ;  /* 0x000000061a1a7981 */ /* 0x000ea2000c1e1b00 */
[----:B-----5:R-:W-:-:S03]  /*04d0*/  IMAD.WIDE R28, R29, 0x8, R18 ;  /* 0x000000081d1c7825 */ /* 0x020fc600078e0212 */
[----:B------:R-:W4:Y:S01]  /*04e0*/  LDG.E R25, desc[UR6][R14.64] ;  /* 0x000000060e197981 */ /* 0x000f22000c1e1900 */
[----:B---3--:R-:W-:-:S03]  /*04f0*/  DFMA R16, R20, R16, R22 ;  /* 0x000000101410722b */ /* 0x008fc60000000016 */
[----:B------:R-:W2:Y:S04]  /*0500*/  LDG.E.64 R22, desc[UR6][R12.64+-0x200] ;  /* 0xfffe00060c167981 */ /* 0x000ea8000c1e1b00 */
[----:B------:R-:W3:Y:S01]  /*0510*/  LDG.E.64 R20, desc[UR6][R12.64+-0x100] ;  /* 0xffff00060c147981 */ /* 0x000ee2000c1e1b00 */
[----:B--2---:R-:W-:-:S03]  /*0520*/  DFMA R22, R22, R26, R16 ;  /* 0x0000001a1616722b */ /* 0x004fc60000000010 */
[----:B------:R-:W3:Y:S01]  /*0530*/  LDG.E.64 R16, desc[UR6][R28.64] ;  /* 0x000000061c107981 */ /* 0x000ee2000c1e1b00 */
[----:B----4-:R-:W-:-:S03]  /*0540*/  IMAD.WIDE R24, R25, 0x8, R18 ;  /* 0x0000000819187825 */ /* 0x010fc600078e0212 */
        /* <DEDUP_REMOVED lines=17> */
[----:B----4-:R-:W-:-:S03]  /*0660*/  IMAD.WIDE R24, R25, 0x8, R18 ;  /* 0x0000000819187825 */ /* 0x010fc600078e0212 */
[----:B------:R-:W4:Y:S04]  /*0670*/  LDG.E R29, desc[UR6][R14.64+0x380] ;  /* 0x000380060e1d7981 */ /* 0x000f28000c1e1900 */
[----:B------:R-:W5:Y:S01]  /*0680*/  LDG.E.64 R24, desc[UR6][R24.64] ;  /* 0x0000000618187981 */ /* 0x000f62000c1e1b00 */
[----:B--2---:R-:W-:-:S03]  /*0690*/  DFMA R16, R16, R26, R20 ;  /* 0x0000001a1010722b */ /* 0x004fc60000000014 */
[----:B------:R-:W3:Y:S04]  /*06a0*/  LDG.E.64 R20, desc[UR6][R12.64+0x300] ;  /* 0x000300060c147981 */ /* 0x000ee8000c1e1b00 */
[----:B------:R-:W2:Y:S01]  /*06b0*/  LDG.E R27, desc[UR6][R14.64+0x300] ;  /* 0x000300060e1b7981 */ /* 0x000ea2000c1e1900 */
[----:B---3--:R-:W-:-:S03]  /*06c0*/  DFMA R16, R20, R22, R16 ;  /* 0x000000161410722b */ /* 0x008fc60000000010 */
[----:B------:R-:W3:Y:S04]  /*06d0*/  LDG.E R21, desc[UR6][R14.64+0x280] ;  /* 0x000280060e157981 */ /* 0x000ee8000c1e1900 */
[----:B------:R-:W5:Y:S01]  /*06e0*/  LDG.E.64 R22, desc[UR6][R12.64+0x400] ;  /* 0x000400060c167981 */ /* 0x000f62000c1e1b00 */
[--C-:B---3--:R-:W-:Y:S01]  /*06f0*/  IMAD.WIDE R20, R21, 0x8, R18.reuse ;  /* 0x0000000815147825 */ /* 0x108fe200078e0212 */
[----:B-----5:R-:W-:Y:S02]  /*0700*/  DFMA R22, R22, R24, R16 ;  /* 0x000000181616722b */ /* 0x020fe40000000010 */
[----:B------:R-:W3:Y:S04]  /*0710*/  LDG.E.64 R16, desc[UR6][R12.64+0x500] ;  /* 0x000500060c107981 */ /* 0x000ee8000c1e1b00 */
[----:B------:R-:W3:Y:S01]  /*0720*/  LDG.E.64 R20, desc[UR6][R20.64] ;  /* 0x0000000614147981 */ /* 0x000ee2000c1e1b00 */
[----:B--2---:R-:W-:-:S04]  /*0730*/  IMAD.WIDE R26, R27, 0x8, R18 ;  /* 0x000000081b1a7825 */ /* 0x004fc800078e0212 */
[----:B----4-:R-:W-:Y:S02]  /*0740*/  IMAD.WIDE R18, R29, 0x8, R18 ;  /* 0x000000081d127825 */ /* 0x010fe400078e0212 */
[----:B------:R-:W2:Y:S04]  /*0750*/  LDG.E.64 R26, desc[UR6][R26.64] ;  /* 0x000000061a1a7981 */ /* 0x000ea8000c1e1b00 */
[----:B------:R-:W4:Y:S01]  /*0760*/  LDG.E.64 R18, desc[UR6][R18.64] ;  /* 0x0000000612127981 */ /* 0x000f22000c1e1b00 */
[----:B---3--:R-:W-:-:S03]  /*0770*/  DFMA R16, R16, R20, R22 ;  /* 0x000000141010722b */ /* 0x008fc60000000016 */
[----:B------:R-:W2:Y:S04]  /*0780*/  LDG.E.64 R20, desc[UR6][R12.64+0x600] ;  /* 0x000600060c147981 */ /* 0x000ea8000c1e1b00 */
[----:B------:R-:W4:Y:S01]  /*0790*/  LDG.E.64 R22, desc[UR6][R12.64+0x700] ;  /* 0x000700060c167981 */ /* 0x000f22000c1e1b00 */
[----:B------:R-:W-:-:S05]  /*07a0*/  VIADD R5, R5, 0x10 ;  /* 0x0000001005057836 */ /* 0x000fca0000000000 */
[----:B------:R-:W-:Y:S02]  /*07b0*/  ISETP.NE.AND P1, PT, R5, RZ, PT ;  /* 0x000000ff0500720c */ /* 0x000fe40003f25270 */
[----:B------:R-:W-:Y:S01]  /*07c0*/  IADD3 R4, PT, PT, R4, 0x200, RZ ;  /* 0x0000020004047810 */ /* 0x000fe20007ffe0ff */
[----:B--2---:R-:W-:-:S08]  /*07d0*/  DFMA R16, R20, R26, R16 ;  /* 0x0000001a1410722b */ /* 0x004fd00000000010 */
[----:B----4-:R-:W-:Y:S02]  /*07e0*/  DFMA R16, R22, R18, R16 ;  /* 0x000000121610722b */ /* 0x010fe40000000010 */
[----:B------:R-:W-:Y:S09]  /*07f0*/  @P1 BRA `(.L_x_176) ;  /* 0xfffffff800a41947 */ /* 0x000ff2000383ffff */
.L_x_175:
[----:B------:R-:W-:Y:S05]  /*0800*/  BSYNC.RECONVERGENT B1 ;  /* 0x0000000000017941 */ /* 0x000fea0003800200 */
.L_x_174:
        /* <DEDUP_REMOVED lines=30> */
[----:B------:R-:W2:Y:S04]  /*09f0*/  LDG.E.64 R16, desc[UR6][R8.64+0x300] ;  /* 0x0003000608107981 */ /* 0x000ea8000c1e1b00 */
[----:B------:R-:W2:Y:S04]  /*0a00*/  LDG.E.64 R12, desc[UR6][R12.64] ;  /* 0x000000060c0c7981 */ /* 0x000ea8000c1e1b00 */
[----:B------:R-:W2:Y:S01]  /*0a10*/  LDG.E R7, desc[UR6][R28.64+0x380] ;  /* 0x000380061c077981 */ /* 0x000ea2000c1e1900 */
[----:B-----5:R-:W-:Y:S01]  /*0a20*/  IMAD.WIDE R22, R23, 0x8, R10 ;  /* 0x0000000817167825 */ /* 0x020fe200078e020a */
[----:B----4-:R-:W-:-:S02]  /*0a30*/  DFMA R14, R18, R20, R14 ;  /* 0x00000014120e722b */ /* 0x010fc4000000000e */
[----:B------:R-:W4:Y:S01]  /*0a40*/  LDG.E.64 R18, desc[UR6][R8.64+0x400] ;  /* 0x0004000608127981 */ /* 0x000f22000c1e1b00 */
[----:B---3--:R-:W-:-:S03]  /*0a50*/  IMAD.WIDE R20, R27, 0x8, R10 ;  /* 0x000000081b147825 */ /* 0x008fc600078e020a */
[----:B------:R-:W4:Y:S02]  /*0a60*/  LDG.E.64 R22, desc[UR6][R22.64] ;  /* 0x0000000616167981 */ /* 0x000f24000c1e1b00 */
[----:B--2---:R-:W-:Y:S02]  /*0a70*/  DFMA R14, R16, R12, R14 ;  /* 0x0000000c100e722b */ /* 0x004fe4000000000e */
[----:B------:R-:W2:Y:S01]  /*0a80*/  LDG.E.64 R12, desc[UR6][R8.64+0x500] ;  /* 0x00050006080c7981 */ /* 0x000ea2000c1e1b00 */
[----:B------:R-:W-:-:S03]  /*0a90*/  IMAD.WIDE R16, R25, 0x8, R10 ;  /* 0x0000000819107825 */ /* 0x000fc600078e020a */
[----:B------:R-:W2:Y:S01]  /*0aa0*/  LDG.E.64 R20, desc[UR6][R20.64] ;  /* 0x0000000614147981 */ /* 0x000ea2000c1e1b00 */
[----:B------:R-:W-:-:S03]  /*0ab0*/  IMAD.WIDE R10, R7, 0x8, R10 ;  /* 0x00000008070a7825 */ /* 0x000fc600078e020a */
[----:B------:R-:W3:Y:S04]  /*0ac0*/  LDG.E.64 R16, desc[UR6][R16.64] ;  /* 0x0000000610107981 */ /* 0x000ee8000c1e1b00 */
        /* <DEDUP_REMOVED lines=8> */
.L_x_178:
[----:B------:R-:W-:Y:S05]  /*0b50*/  BSYNC.RECONVERGENT B1 ;  /* 0x0000000000017941 */ /* 0x000fea0003800200 */
.L_x_177:
        /* <DEDUP_REMOVED lines=26> */
[----:B------:R-:W5:Y:S01]  /*0d00*/  LDG.E.64 R22, desc[UR6][R22.64] ;  /* 0x0000000616167981 */ /* 0x000f62000c1e1b00 */
[----:B------:R-:W-:Y:S01]  /*0d10*/  VIADD R4, R4, 0x80 ;  /* 0x0000008004047836 */ /* 0x000fe20000000000 */
[----:B--2---:R-:W-:-:S08]  /*0d20*/  DFMA R14, R14, R18, R16 ;  /* 0x000000120e0e722b */ /* 0x004fd00000000010 */
[----:B---3--:R-:W-:-:S08]  /*0d30*/  DFMA R10, R10, R12, R14 ;  /* 0x0000000c0a0a722b */ /* 0x008fd0000000000e */
[----:B----4-:R-:W-:-:S08]  /*0d40*/  DFMA R6, R6, R8, R10 ;  /* 0x000000080606722b */ /* 0x010fd0000000000a */
[----:B-----5:R-:W-:-:S11]  /*0d50*/  DFMA R16, R26, R22, R6 ;  /* 0x000000161a10722b */ /* 0x020fd60000000006 */
.L_x_180:
[----:B------:R-:W-:Y:S05]  /*0d60*/  BSYNC.RECONVERGENT B1 ;  /* 0x0000000000017941 */ /* 0x000fea0003800200 */
.L_x_179:
[----:B------:R-:W-:Y:S05]  /*0d70*/  @!P1 BRA `(.L_x_173) ;  /* 0x00000000003c9947 */ /* 0x000fea0003800000 */
[----:B------:R-:W0:Y:S01]  /*0d80*/  LDC.64 R10, c[0x0][0x390] ;  /* 0x0000e400ff0a7b82 */ /* 0x000e220000000a00 */
[----:B------:R-:W-:-:S07]  /*0d90*/  IADD3 R24, PT, PT, -R24, RZ, RZ ;  /* 0x000000ff18187210 */ /* 0x000fce0007ffe1ff */
[----:B------:R-:W1:Y:S08]  /*0da0*/  LDC.64 R8, c[0x0][0x380] ;  /* 0x0000e000ff087b82 */ /* 0x000e700000000a00 */
[----:B------:R-:W2:Y:S02]  /*0db0*/  LDC.64 R6, c[0x0][0x388] ;  /* 0x0000e200ff067b82 */ /* 0x000ea40000000a00 */
.L_x_181:
[----:B0-----:R-:W-:-:S06]  /*0dc0*/  IMAD.WIDE R14, R4, 0x4, R10 ;  /* 0x00000004040e7825 */ /* 0x001fcc00078e020a */
[----:B------:R-:W2:Y:S01]  /*0dd0*/  LDG.E R15, desc[UR6][R14.64] ;  /* 0x000000060e0f7981 */ /* 0x000ea2000c1e1900 */
[----:B-1----:R-:W-:-:S06]  /*0de0*/  IMAD.WIDE R12, R4, 0x8, R8 ;  /* 0x00000008040c7825 */ /* 0x002fcc00078e0208 */
[----:B------:R-:W3:Y:S01]  /*0df0*/  LDG.E.64 R12, desc[UR6][R12.64] ;  /* 0x000000060c0c7981 */ /* 0x000ee2000c1e1b00 */
[----:B------:R-:W-:Y:S01]  /*0e00*/  IADD3 R24, PT, PT, R24, 0x1, RZ ;  /* 0x0000000118187810 */ /* 0x000fe20007ffe0ff */
[----:B--2---:R-:W-:-:S06]  /*0e10*/  IMAD.WIDE R18, R15, 0x8, R6 ;  /* 0x000000080f127825 */ /* 0x004fcc00078e0206 */
[----:B------:R-:W3:Y:S01]  /*0e20*/  LDG.E.64 R18, desc[UR6][R18.64] ;  /* 0x0000000612127981 */ /* 0x000ee2000c1e1b00 */
[----:B------:R-:W-:Y:S02]  /*0e30*/  ISETP.NE.AND P0, PT, R24, RZ, PT ;  /* 0x000000ff1800720c */ /* 0x000fe40003f05270 */
[----:B------:R-:W-:Y:S01]  /*0e40*/  IADD3 R4, PT, PT, R4, 0x20, RZ ;  /* 0x0000002004047810 */ /* 0x000fe20007ffe0ff */
[----:B---3--:R-:W-:-:S10]  /*0e50*/  DFMA R16, R12, R18, R16 ;  /* 0x000000120c10722b */ /* 0x008fd40000000010 */
[----:B------:R-:W-:Y:S05]  /*0e60*/  @P0 BRA `(.L_x_181) ;  /* 0xfffffffc00d40947 */ /* 0x000fea000383ffff */
.L_x_173:
[----:B------:R-:W-:Y:S05]  /*0e70*/  BSYNC.RECONVERGENT B0 ;  /* 0x0000000000007941 */ /* 0x000fea0003800200 */
.L_x_172:
[----:B------:R-:W0:Y:S01]  /*0e80*/  S2UR UR5, SR_CgaCtaId ;  /* 0x00000000000579c3 */ /* 0x000e220000008800 */
[----:B------:R-:W-:Y:S01]  /*0e90*/  UMOV UR4, 0x400 ;  /* 0x0000040000047882 */ /* 0x000fe20000000000 */
[----:B------:R-:W-:Y:S01]  /*0ea0*/  ISETP.GT.U32.AND P1, PT, R3, 0xf, PT ;  /* 0x0000000f0300780c */ /* 0x000fe20003f24070 */
[----:B------:R-:W-:Y:S01]  /*0eb0*/  BSSY.RECONVERGENT B0, `(.L_x_182) ;  /* 0x0000023000007945 */ /* 0x000fe20003800200 */
[----:B------:R-:W-:Y:S01]  /*0ec0*/  PLOP3.LUT P0, PT, PT, PT, PT, 0x8, 0x80 ;  /* 0x000000000080781c */ /* 0x000fe20003f0e170 */
[----:B0-----:R-:W-:-:S06]  /*0ed0*/  ULEA UR4, UR5, UR4, 0x18 ;  /* 0x0000000405047291 */ /* 0x001fcc000f8ec0ff */
[----:B------:R-:W-:-:S05]  /*0ee0*/  LEA R5, R0, UR4, 0x3 ;  /* 0x0000000400057c11 */ /* 0x000fca000f8e18ff */
[----:B------:R0:W-:Y:S01]  /*0ef0*/  STS.64 [R5], R16 ;  /* 0x0000001005007388 */ /* 0x0001e20000000a00 */
[----:B------:R-:W-:Y:S06]  /*0f00*/  BAR.SYNC.DEFER_BLOCKING 0x0 ;  /* 0x0000000000007b1d */ /* 0x000fec0000010000 */
[----:B------:R-:W-:Y:S05]  /*0f10*/  @P1 BRA `(.L_x_183) ;  /* 0x0000000000701947 */ /* 0x000fea0003800000 */
[----:B------:R-:W-:Y:S01]  /*0f20*/  LDS.64 R6, [R5+0x80] ;  /* 0x0000800005067984 */ /* 0x000fe20000000a00 */
[----:B------:R-:W-:-:S03]  /*0f30*/  ISETP.GT.U32.AND P1, PT, R3, 0x7, PT ;  /* 0x000000070300780c */ /* 0x000fc60003f24070 */
[----:B------:R-:W1:Y:S02]  /*0f40*/  LDS.64 R8, [R5] ;  /* 0x0000000005087984 */ /* 0x000e640000000a00 */
[----:B-1----:R-:W-:-:S07]  /*0f50*/  DADD R6, R6, R8 ;  /* 0x0000000006067229 */ /* 0x002fce0000000008 */
[----:B------:R1:W-:Y:S01]  /*0f60*/  STS.64 [R5], R6 ;  /* 0x0000000605007388 */ /* 0x0003e20000000a00 */
[----:B------:R-:W-:Y:S05]  /*0f70*/  @P1 BRA `(.L_x_183) ;  /* 0x0000000000581947 */ /* 0x000fea0003800000 */
[----:B-1----:R-:W-:Y:S01]  /*0f80*/  LDS.64 R6, [R5+0x40] ;  /* 0x0000400005067984 */ /* 0x002fe20000000a00 */
[----:B------:R-:W-:-:S03]  /*0f90*/  ISETP.GT.U32.AND P1, PT, R3, 0x3, PT ;  /* 0x000000030300780c */ /* 0x000fc60003f24070 */
[----:B------:R-:W1:Y:S02]  /*0fa0*/  LDS.64 R8, [R5] ;  /* 0x0000000005087984 */ /* 0x000e640000000a00 */
[----:B-1----:R-:W-:-:S07]  /*0fb0*/  DADD R6, R6, R8 ;  /* 0x0000000006067229 */ /* 0x002fce0000000008 */
[----:B------:R2:W-:Y:S01]  /*0fc0*/  STS.64 [R5], R6 ;  /* 0x0000000605007388 */ /* 0x0005e20000000a00 */
[----:B------:R-:W-:Y:S05]  /*0fd0*/  @P1 BRA `(.L_x_183) ;  /* 0x0000000000401947 */ /* 0x000fea0003800000 */
[----:B--2---:R-:W-:Y:S01]  /*0fe0*/  LDS.64 R6, [R5+0x20] ;  /* 0x0000200005067984 */ /* 0x004fe20000000a00 */
[----:B------:R-:W-:-:S03]  /*0ff0*/  ISETP.GT.U32.AND P1, PT, R3, 0x1, PT ;  /* 0x000000010300780c */ /* 0x000fc60003f24070 */
[----:B------:R-:W1:Y:S02]  /*1000*/  LDS.64 R8, [R5] ;  /* 0x0000000005087984 */ /* 0x000e640000000a00 */
[----:B-1----:R-:W-:-:S07]  /*1010*/  DADD R6, R6, R8 ;  /* 0x0000000006067229 */ /* 0x002fce0000000008 */
[----:B------:R3:W-:Y:S01]  /*1020*/  STS.64 [R5], R6 ;  /* 0x0000000605007388 */ /* 0x0007e20000000a00 */
[----:B------:R-:W-:Y:S05]  /*1030*/  @P1 BRA `(.L_x_183) ;  /* 0x0000000000281947 */ /* 0x000fea0003800000 */
[----:B---3--:R-:W-:Y:S01]  /*1040*/  LDS.64 R6, [R5+0x10] ;  /* 0x0000100005067984 */ /* 0x008fe20000000a00 */
[----:B------:R-:W-:-:S03]  /*1050*/  ISETP.NE.AND P1, PT, R3, RZ, PT ;  /* 0x000000ff0300720c */ /* 0x000fc60003f25270 */
[----:B------:R-:W1:Y:S10]  /*1060*/  LDS.64 R8, [R5] ;  /* 0x0000000005087984 */ /* 0x000e740000000a00 */
[----:B------:R-:W-:Y:S01]  /*1070*/  @!P1 PLOP3.LUT P0, PT, PT, PT, PT, 0x80, 0x8 ;  /* 0x000000000008981c */ /* 0x000fe20003f0f070 */
[----:B-1----:R-:W-:-:S07]  /*1080*/  DADD R6, R6, R8 ;  /* 0x0000000006067229 */ /* 0x002fce0000000008 */
[----:B------:R-:W-:Y:S04]  /*1090*/  STS.64 [R5], R6 ;  /* 0x0000000605007388 */ /* 0x000fe80000000a00 */
[----:B------:R-:W-:Y:S04]  /*10a0*/  @!P1 LDS.64 R8, [R5+0x8] ;  /* 0x0000080005089984 */ /* 0x000fe80000000a00 */
[----:B------:R-:W1:Y:S02]  /*10b0*/  @!P1 LDS.64 R10, [R5] ;  /* 0x00000000050a9984 */ /* 0x000e640000000a00 */
[----:B-1----:R-:W-:-:S07]  /*10c0*/  @!P1 DADD R8, R8, R10 ;  /* 0x0000000008089229 */ /* 0x002fce000000000a */
[----:B------:R4:W-:Y:S04]  /*10d0*/  @!P1 STS.64 [R5], R8 ;  /* 0x0000000805009388 */ /* 0x0009e80000000a00 */
.L_x_183:
[----:B------:R-:W-:Y:S05]  /*10e0*/  BSYNC.RECONVERGENT B0 ;  /* 0x0000000000007941 */ /* 0x000fea0003800200 */
.L_x_182:
[----:B------:R-:W-:Y:S06]  /*10f0*/  BAR.SYNC.DEFER_BLOCKING 0x0 ;  /* 0x0000000000007b1d */ /* 0x000fec0000010000 */
[----:B------:R-:W-:Y:S05]  /*1100*/  @!P0 EXIT ;  /* 0x000000000000894d */ /* 0x000fea0003800000 */
[----:B01234-:R-:W0:Y:S01]  /*1110*/  LDS.64 R4, [R5] ;  /* 0x0000000005047984 */ /* 0x01fe220000000a00 */
[----:B------:R-:W1:Y:S02]  /*1120*/  LDC.64 R6, c[0x0][0x3a8] ;  /* 0x0000ea00ff067b82 */ /* 0x000e640000000a00 */
[----:B-1----:R-:W-:-:S05]  /*1130*/  IMAD.WIDE R2, R2, 0x8, R6 ;  /* 0x0000000802027825 */ /* 0x002fca00078e0206 */
[----:B0-----:R-:W-:Y:S01]  /*1140*/  STG.E.64 desc[UR6][R2.64], R4 ;  /* 0x0000000402007986 */ /* 0x001fe2000c101b06 */
[----:B------:R-:W-:Y:S05]  /*1150*/  EXIT ;  /* 0x000000000000794d */ /* 0x000fea0003800000 */
.L_x_184:
        /* <DEDUP_REMOVED lines=10> */
.L_x_203:


//--------------------- .text._Z22spmv_csr_scalar_kernelPdS_PiS0_iS_ --------------------------
	.section	.text._Z22spmv_csr_scalar_kernelPdS_PiS0_iS_,"ax",@progbits
	.align	128
        .global         _Z22spmv_csr_scalar_kernelPdS_PiS0_iS_
        .type           _Z22spmv_csr_scalar_kernelPdS_PiS0_iS_,@function
        .size           _Z22spmv_csr_scalar_kernelPdS_PiS0_iS_,(.L_x_204 - _Z22spmv_csr_scalar_kernelPdS_PiS0_iS_)
        .other          _Z22spmv_csr_scalar_kernelPdS_PiS0_iS_,@"STO_CUDA_ENTRY STV_DEFAULT"
_Z22spmv_csr_scalar_kernelPdS_PiS0_iS_:
.text._Z22spmv_csr_scalar_kernelPdS_PiS0_iS_:
[----:B------:R-:W-:Y:S01]  /*0000*/  LDC R1, c[0x0][0x37c] ;  /* 0x0000df00ff017b82 */ /* 0x000fe20000000800 */
[----:B------:R-:W0:Y:S07]  /*0010*/  S2R R0, SR_TID.X ;  /* 0x0000000000007919 */ /* 0x000e2e0000002100 */
[----:B------:R-:W0:Y:S01]  /*0020*/  S2UR UR4, SR_CTAID.X ;  /* 0x00000000000479c3 */ /* 0x000e220000002500 */
[----:B------:R-:W1:Y:S07]  /*0030*/  LDCU UR5, c[0x0][0x3a0] ;  /* 0x00007400ff0577ac */ /* 0x000e6e0008000800 */
[----:B------:R-:W0:Y:S02]  /*0040*/  LDC R3, c[0x0][0x360] ;  /* 0x0000d800ff037b82 */ /* 0x000e240000000800 */
[----:B0-----:R-:W-:-:S05]  /*0050*/  IMAD R0, R3, UR4, R0 ;  /* 0x0000000403007c24 */ /* 0x001fca000f8e0200 */
[----:B-1----:R-:W-:-:S13]  /*0060*/  ISETP.GE.AND P0, PT, R0, UR5, PT ;  /* 0x0000000500007c0c */ /* 0x002fda000bf06270 */
[----:B------:R-:W-:Y:S05]  /*0070*/  @P0 EXIT ;  /* 0x000000000000094d */ /* 0x000fea0003800000 */
[----:B------:R-:W0:Y:S01]  /*0080*/  LDCU.64 UR4, c[0x0][0x380] ;  /* 0x00007000ff0477ac */ /* 0x000e220008000a00 */
[----:B------:R-:W1:Y:S01]  /*0090*/  LDCU UR6, c[0x0][0x370] ;  /* 0x00006e00ff0677ac */ /* 0x000e620008000800 */
[----:B------:R-:W2:Y:S01]  /*00a0*/  LDCU.64 UR8, c[0x0][0x358] ;  /* 0x00006b00ff0877ac */ /* 0x000ea20008000a00 */
[----:B0-----:R-:W-:Y:S01]  /*00b0*/  UIADD3 UR4, UP0, UPT, UR4, 0x40, URZ ;  /* 0x0000004004047890 */ /* 0x001fe2000ff1e0ff */
[----:B-1----:R-:W-:-:S03]  /*00c0*/  IMAD R3, R3, UR6, RZ ;  /* 0x0000000603037c24 */ /* 0x002fc6000f8e02ff */
[----:B--2---:R-:W-:-:S12]  /*00d0*/  UIADD3.X UR5, UPT, UPT, URZ, UR5, URZ, UP0, !UPT ;  /* 0x00000005ff057290 */ /* 0x004fd800087fe4ff */
.L_x_194:
        /* <DEDUP_REMOVED lines=8> */
[CC--:B------:R-:W-:Y:S01]  /*0160*/  IADD3 R4, PT, PT, -R7.reuse, R2.reuse, RZ ;  /* 0x0000000207047210 */ /* 0x0c0fe20007ffe1ff */
[----:B------:R-:W-:Y:S01]  /*0170*/  BSSY.RECONVERGENT B1, `(.L_x_187) ;  /* 0x0000064000017945 */ /* 0x000fe20003800200 */
[----:B------:R-:W-:Y:S02]  /*0180*/  IADD3 R5, PT, PT, R7, -R2, RZ ;  /* 0x8000000207057210 */ /* 0x000fe40007ffe0ff */
[----:B------:R-:W-:Y:S02]  /*0190*/  CS2R R24, SRZ ;  /* 0x0000000000187805 */ /* 0x000fe4000001ff00 */
[----:B------:R-:W-:Y:S02]  /*01a0*/  ISETP.GT.U32.AND P1, PT, R4, -0x10, PT ;  /* 0xfffffff00400780c */ /* 0x000fe40003f24070 */
[----:B------:R-:W-:-:S04]  /*01b0*/  LOP3.LUT R6, R5, 0xf, RZ, 0xc0, !PT ;  /* 0x0000000f05067812 */ /* 0x000fc800078ec0ff */
[----:B------:R-:W-:-:S07]  /*01c0*/  ISETP.NE.AND P0, PT, R6, RZ, PT ;  /* 0x000000ff0600720c */ /* 0x000fce0003f05270 */
[----:B------:R-:W-:Y:S06]  /*01d0*/  @P1 BRA `(.L_x_188) ;  /* 0x0000000400741947 */ /* 0x000fec0003800000 */
[----:B------:R-:W-:Y:S02]  /*01e0*/  LOP3.LUT R4, R5, 0xfffffff0, RZ, 0xc0, !PT ;  /* 0xfffffff005047812 */ /* 0x000fe400078ec0ff */
[----:B------:R-:W-:Y:S02]  /*01f0*/  CS2R R24, SRZ ;  /* 0x0000000000187805 */ /* 0x000fe4000001ff00 */
[----:B------:R-:W-:-:S07]  /*0200*/  IADD3 R4, PT, PT, -R4, RZ, RZ ;  /* 0x000000ff04047210 */ /* 0x000fce0007ffe1ff */
.L_x_189:
[----:B------:R-:W0:Y:S08]  /*0210*/  LDC.64 R28, c[0x0][0x390] ;  /* 0x0000e400ff1c7b82 */ /* 0x000e300000000a00 */
[----:B------:R-:W1:Y:S01]  /*0220*/  LDC.64 R10, c[0x0][0x388] ;  /* 0x0000e200ff0a7b82 */ /* 0x000e620000000a00 */
[----:B0-----:R-:W-:-:S05]  /*0230*/  IMAD.WIDE R28, R2, 0x4, R28 ;  /* 0x00000004021c7825 */ /* 0x001fca00078e021c */
[----:B------:R-:W1:Y:S04]  /*0240*/  LDG.E R23, desc[UR8][R28.64] ;  /* 0x000000081c177981 */ /* 0x000e68000c1e1900 */
[----:B------:R-:W2:Y:S01]  /*0250*/  LDG.E R13, desc[UR8][R28.64+0x4] ;  /* 0x000004081c0d7981 */ /* 0x000ea2000c1e1900 */
[----:B------:R-:W-:Y:S02]  /*0260*/  MOV R8, UR4 ;  /* 0x0000000400087c02 */ /* 0x000fe40008000f00 */
[----:B------:R-:W-:Y:S01]  /*0270*/  MOV R9, UR5 ;  /* 0x0000000500097c02 */ /* 0x000fe20008000f00 */
[----:B------:R-:W3:Y:S02]  /*0280*/  LDG.E R7, desc[UR8][R28.64+0x8] ;  /* 0x000008081c077981 */ /* 0x000ee4000c1e1900 */
[----:B------:R-:W-:-:S02]  /*0290*/  IMAD.WIDE R8, R2, 0x8, R8 ;  /* 0x0000000802087825 */ /* 0x000fc400078e0208 */
[----:B------:R-:W4:Y:S04]  /*02a0*/  LDG.E R27, desc[UR8][R28.64+0xc] ;  /* 0x00000c081c1b7981 */ /* 0x000f28000c1e1900 */
[----:B------:R-:W5:Y:S04]  /*02b0*/  LDG.E.64 R18, desc[UR8][R8.64+-0x40] ;  /* 0xffffc00808127981 */ /* 0x000f68000c1e1b00 */
[----:B------:R-:W3:Y:S04]  /*02c0*/  LDG.E.64 R16, desc[UR8][R8.64+-0x38] ;  /* 0xffffc80808107981 */ /* 0x000ee8000c1e1b00 */
[----:B------:R-:W3:Y:S01]  /*02d0*/  LDG.E R21, desc[UR8][R28.64+0x10] ;  /* 0x000010081c157981 */ /* 0x000ee2000c1e1900 */
[----:B-1----:R-:W-:-:S05]  /*02e0*/  IMAD.WIDE R22, R23, 0x8, R10 ;  /* 0x0000000817167825 */ /* 0x002fca00078e020a */
[----:B------:R-:W5:Y:S01]  /*02f0*/  LDG.E.64 R14, desc[UR8][R22.64] ;  /* 0x00000008160e7981 */ /* 0x000f62000c1e1b00 */
[----:B--2---:R-:W-:-:S06]  /*0300*/  IMAD.WIDE R12, R13, 0x8, R10 ;  /* 0x000000080d0c7825 */ /* 0x004fcc00078e020a */
[----:B------:R-:W2:Y:S01]  /*0310*/  LDG.E.64 R12, desc[UR8][R12.64] ;  /* 0x000000080c0c7981 */ /* 0x000ea2000c1e1b00 */
[----:B----4-:R-:W-:-:S03]  /*0320*/  IMAD.WIDE R26, R27, 0x8, R10 ;  /* 0x000000081b1a7825 */ /* 0x010fc600078e020a */
[----:B------:R-:W4:Y:S01]  /*0330*/  LDG.E R23, desc[UR8][R28.64+0x14] ;  /* 0x000014081c177981 */ /* 0x000f22000c1e1900 */
[----:B-----5:R-:W-:Y:S01]  /*0340*/  DFMA R24, R18, R14, R24 ;  /* 0x0000000e1218722b */ /* 0x020fe20000000018 */
[--C-:B---3--:R-:W-:Y:S02]  /*0350*/  IMAD.WIDE R18, R7, 0x8, R10.reuse ;  /* 0x0000000807127825 */ /* 0x108fe400078e020a */
[----:B------:R-:W3:Y:S02]  /*0360*/  LDG.E.64 R14, desc[UR8][R8.64+-0x30] ;  /* 0xffffd008080e7981 */ /* 0x000ee4000c1e1b00 */
[----:B------:R-:W-:Y:S02]  /*0370*/  IMAD.WIDE R20, R21, 0x8, R10 ;  /* 0x0000000815147825 */ /* 0x000fe400078e020a */
[----:B------:R-:W5:Y:S04]  /*0380*/  LDG.E R7, desc[UR8][R28.64+0x1c] ;  /* 0x00001c081c077981 */ /* 0x000f68000c1e1900 */
[----:B------:R-:W3:Y:S01]  /*0390*/  LDG.E.64 R18, desc[UR8][R18.64] ;  /* 0x0000000812127981 */ /* 0x000ee2000c1e1b00 */
[----:B--2---:R-:W-:-:S03]  /*03a0*/  DFMA R24, R16, R12, R24 ;  /* 0x0000000c1018722b */ /* 0x004fc60000000018 */
[----:B------:R-:W2:Y:S04]  /*03b0*/  LDG.E.64 R12, desc[UR8][R8.64+-0x28] ;  /* 0xffffd808080c7981 */ /* 0x000ea8000c1e1b00 */
[----:B------:R-:W2:Y:S04]  /*03c0*/  LDG.E.64 R16, desc[UR8][R26.64] ;  /* 0x000000081a107981 */ /* 0x000ea8000c1e1b00 */
[----:B------:R-:W5:Y:S01]  /*03d0*/  LDG.E.64 R20, desc[UR8][R20.64] ;  /* 0x0000000814147981 */ /* 0x000f62000c1e1b00 */
[----:B----4-:R-:W-:-:S03]  /*03e0*/  IMAD.WIDE R22, R23, 0x8, R10 ;  /* 0x0000000817167825 */ /* 0x010fc600078e020a */
[----:B------:R-:W4:Y:S01]  /*03f0*/  LDG.E R27, desc[UR8][R28.64+0x20] ;  /* 0x000020081c1b7981 */ /* 0x000f22000c1e1900 */
[----:B---3--:R-:W-:-:S03]  /*0400*/  DFMA R18, R14, R18, R24 ;  /* 0x000000120e12722b */ /* 0x008fc60000000018 */
[----:B------:R-:W5:Y:S04]  /*0410*/  LDG.E.64 R14, desc[UR8][R8.64+-0x20] ;  /* 0xffffe008080e7981 */ /* 0x000f68000c1e1b00 */
[----:B------:R-:W3:Y:S01]  /*0420*/  LDG.E R25, desc[UR8][R28.64+0x18] ;  /* 0x000018081c197981 */ /* 0x000ee2000c1e1900 */
[----:B--2---:R-:W-:-:S03]  /*0430*/  DFMA R16, R12, R16, R18 ;  /* 0x000000100c10722b */ /* 0x004fc60000000012 */
[----:B------:R-:W2:Y:S04]  /*0440*/  LDG.E.64 R18, desc[UR8][R8.64+-0x18] ;  /* 0xffffe80808127981 */ /* 0x000ea8000c1e1b00 */
[----:B------:R-:W2:Y:S01]  /*0450*/  LDG.E.64 R12, desc[UR8][R22.64] ;  /* 0x00000008160c7981 */ /* 0x000ea2000c1e1b00 */
[----:B----4-:R-:W-:-:S03]  /*0460*/  IMAD.WIDE R26, R27, 0x8, R10 ;  /* 0x000000081b1a7825 */ /* 0x010fc600078e020a */
[----:B------:R-:W4:Y:S01]  /*0470*/  LDG.E R23, desc[UR8][R28.64+0x28] ;  /* 0x000028081c177981 */ /* 0x000f22000c1e1900 */
[----:B-----5:R-:W-:-:S03]  /*0480*/  DFMA R20, R14, R20, R16 ;  /* 0x000000140e14722b */ /* 0x020fc60000000010 */
[----:B------:R-:W5:Y:S01]  /*0490*/  LDG.E.64 R16, desc[UR8][R8.64+-0x10] ;  /* 0xfffff00808107981 */ /* 0x000f62000c1e1b00 */
[----:B---3--:R-:W-:-:S03]  /*04a0*/  IMAD.WIDE R14, R25, 0x8, R10 ;  /* 0x00000008190e7825 */ /* 0x008fc600078e020a */
[----:B------:R-:W3:Y:S04]  /*04b0*/  LDG.E R25, desc[UR8][R28.64+0x24] ;  /* 0x000024081c197981 */ /* 0x000ee8000c1e1900 */
[----:B------:R-:W5:Y:S01]  /*04c0*/  LDG.E.64 R14, desc[UR8][R14.64] ;  /* 0x000000080e0e7981 */ /* 0x000f62000c1e1b00 */
[----:B--2---:R-:W-:Y:S01]  /*04d0*/  DFMA R18, R18, R12, R20 ;  /* 0x0000000c1212722b */ /* 0x004fe20000000014 */
[----:B------:R-:W-:Y:S02]  /*04e0*/  IMAD.WIDE R20, R7, 0x8, R10 ;  /* 0x0000000807147825 */ /* 0x000fe400078e020a */
[----:B------:R-:W2:Y:S04]  /*04f0*/  LDG.E.64 R12, desc[UR8][R8.64+-0x8] ;  /* 0xfffff808080c7981 */ /* 0x000ea8000c1e1b00 */
[----:B------:R-:W4:Y:S04]  /*0500*/  LDG.E R7, desc[UR8][R28.64+0x2c] ;  /* 0x00002c081c077981 */ /* 0x000f28000c1e1900 */
[----:B------:R-:W2:Y:S01]  /*0510*/  LDG.E.64 R20, desc[UR8][R20.64] ;  /* 0x0000000814147981 */ /* 0x000ea2000c1e1b00 */
[----:B-----5:R-:W-:-:S03]  /*0520*/  DFMA R14, R16, R14, R18 ;  /* 0x0000000e100e722b */ /* 0x020fc60000000012 */
[----:B------:R-:W5:Y:S01]  /*0530*/  LDG.E.64 R18, desc[UR8][R8.64] ;  /* 0x0000000808127981 */ /* 0x000f62000c1e1b00 */
[----:B---3--:R-:W-:-:S03]  /*0540*/  IMAD.WIDE R24, R25, 0x8, R10 ;  /* 0x0000000819187825 */ /* 0x008fc600078e020a */
[----:B------:R-:W5:Y:S01]  /*0550*/  LDG.E.64 R16, desc[UR8][R26.64] ;  /* 0x000000081a107981 */ /* 0x000f62000c1e1b00 */
[----:B--2---:R-:W-:-:S03]  /*0560*/  DFMA R20, R12, R20, R14 ;  /* 0x000000140c14722b */ /* 0x004fc6000000000e */
[----:B------:R-:W2:Y:S04]  /*0570*/  LDG.E.64 R14, desc[UR8][R8.64+0x8] ;  /* 0x00000808080e7981 */ /* 0x000ea8000c1e1b00 */
[----:B------:R-:W2:Y:S04]  /*0580*/  LDG.E.64 R12, desc[UR8][R24.64] ;  /* 0x00000008180c7981 */ /* 0x000ea8000c1e1b00 */
[----:B------:R-:W3:Y:S04]  /*0590*/  LDG.E R27, desc[UR8][R28.64+0x34] ;  /* 0x000034081c1b7981 */ /* 0x000ee8000c1e1900 */
[----:B------:R-:W3:Y:S01]  /*05a0*/  LDG.E R25, desc[UR8][R28.64+0x38] ;  /* 0x000038081c197981 */ /* 0x000ee2000c1e1900 */
[----:B-----5:R-:W-:Y:S01]  /*05b0*/  DFMA R16, R18, R16, R20 ;  /* 0x000000101210722b */ /* 0x020fe20000000014 */
[----:B----4-:R-:W-:-:S02]  /*05c0*/  IMAD.WIDE R20, R23, 0x8, R10 ;  /* 0x0000000817147825 */ /* 0x010fc400078e020a */
[----:B------:R-:W4:Y:S04]  /*05d0*/  LDG.E.64 R18, desc[UR8][R8.64+0x10] ;  /* 0x0000100808127981 */ /* 0x000f28000c1e1b00 */
[----:B------:R-:W5:Y:S04]  /*05e0*/  LDG.E R23, desc[UR8][R28.64+0x30] ;  /* 0x000030081c177981 */ /* 0x000f68000c1e1900 */
[----:B------:R-:W4:Y:S01]  /*05f0*/  LDG.E.64 R20, desc[UR8][R20.64] ;  /* 0x0000000814147981 */ /* 0x000f22000c1e1b00 */
[----:B--2---:R-:W-:Y:S01]  /*0600*/  DFMA R14, R14, R12, R16 ;  /* 0x0000000c0e0e722b */ /* 0x004fe20000000010 */
[----:B------:R-:W-:-:S02]  /*0610*/  IMAD.WIDE R12, R7, 0x8, R10 ;  /* 0x00000008070c7825 */ /* 0x000fc400078e020a */
[----:B------:R-:W2:Y:S04]  /*0620*/  LDG.E.64 R16, desc[UR8][R8.64+0x18] ;  /* 0x0000180808107981 */ /* 0x000ea8000c1e1b00 */
[----:B------:R-:W2:Y:S04]  /*0630*/  LDG.E R7, desc[UR8][R28.64+0x3c] ;  /* 0x00003c081c077981 */ /* 0x000ea8000c1e1900 */
[----:B------:R-:W2:Y:S01]  /*0640*/  LDG.E.64 R12, desc[UR8][R12.64] ;  /* 0x000000080c0c7981 */ /* 0x000ea2000c1e1b00 */
[----:B-----5:R-:W-:Y:S01]  /*0650*/  IMAD.WIDE R22, R23, 0x8, R10 ;  /* 0x0000000817167825 */ /* 0x020fe200078e020a */
[----:B----4-:R-:W-:-:S02]  /*0660*/  DFMA R14, R18, R20, R14 ;  /* 0x00000014120e722b */ /* 0x010fc4000000000e */
[----:B------:R-:W4:Y:S01]  /*0670*/  LDG.E.64 R18, desc[UR8][R8.64+0x20] ;  /* 0x0000200808127981 */ /* 0x000f22000c1e1b00 */
[----:B---3--:R-:W-:-:S03]  /*0680*/  IMAD.WIDE R20, R27, 0x8, R10 ;  /* 0x000000081b147825 */ /* 0x008fc600078e020a */
[----:B------:R-:W4:Y:S04]  /*0690*/  LDG.E.64 R22, desc[UR8][R22.64] ;  /* 0x0000000816167981 */ /* 0x000f28000c1e1b00 */
[----:B------:R-:W3:Y:S01]  /*06a0*/  LDG.E.64 R20, desc[UR8][R20.64] ;  /* 0x0000000814147981 */ /* 0x000ee2000c1e1b00 */
[----:B--2---:R-:W-:-:S03]  /*06b0*/  DFMA R14, R16, R12, R14 ;  /* 0x0000000c100e722b */ /* 0x004fc6000000000e */
[----:B------:R-:W2:Y:S01]  /*06c0*/  LDG.E.64 R26, desc[UR8][R8.64+0x38] ;  /* 0x00003808081a7981 */ /* 0x000ea2000c1e1b00 */
[----:B------:R-:W-:-:S03]  /*06d0*/  IMAD.WIDE R16, R25, 0x8, R10 ;  /* 0x0000000819107825 */ /* 0x000fc600078e020a */
[----:B------:R-:W3:Y:S01]  /*06e0*/  LDG.E.64 R12, desc[UR8][R8.64+0x28] ;  /* 0x00002808080c7981 */ /* 0x000ee2000c1e1b00 */
[----:B------:R-:W-:-:S03]  /*06f0*/  IMAD.WIDE R10, R7, 0x8, R10 ;  /* 0x00000008070a7825 */ /* 0x000fc600078e020a */
[----:B------:R-:W5:Y:S04]  /*0700*/  LDG.E.64 R16, desc[UR8][R16.64] ;  /* 0x0000000810107981 */ /* 0x000f68000c1e1b00 */
[----:B------:R-:W5:Y:S04]  /*0710*/  LDG.E.64 R24, desc[UR8][R8.64+0x30] ;  /* 0x0000300808187981 */ /* 0x000f68000c1e1b00 */
[----:B------:R-:W2:Y:S01]  /*0720*/  LDG.E.64 R10, desc[UR8][R10.64] ;  /* 0x000000080a0a7981 */ /* 0x000ea2000c1e1b00 */
[----:B------:R-:W-:-:S04]  /*0730*/  IADD3 R4, PT, PT, R4, 0x10, RZ ;  /* 0x0000001004047810 */ /* 0x000fc80007ffe0ff */
[----:B------:R-:W-:Y:S02]  /*0740*/  ISETP.NE.AND P1, PT, R4, RZ, PT ;  /* 0x000000ff0400720c */ /* 0x000fe40003f25270 */
[----:B------:R-:W-:Y:S01]  /*0750*/  IADD3 R2, PT, PT, R2, 0x10, RZ ;  /* 0x0000001002027810 */ /* 0x000fe20007ffe0ff */
[----:B----4-:R-:W-:-:S08]  /*0760*/  DFMA R14, R18, R22, R14 ;  /* 0x00000016120e722b */ /* 0x010fd0000000000e */
[----:B---3--:R-:W-:-:S08]  /*0770*/  DFMA R12, R12, R20, R14 ;  /* 0x000000140c0c722b */ /* 0x008fd0000000000e */
[----:B-----5:R-:W-:-:S08]  /*0780*/  DFMA R24, R24, R16, R12 ;  /* 0x000000101818722b */ /* 0x020fd0000000000c */
[----:B--2---:R-:W-:Y:S01]  /*0790*/  DFMA R24, R26, R10, R24 ;  /* 0x0000000a1a18722b */ /* 0x004fe20000000018 */
[----:B------:R-:W-:Y:S10]  /*07a0*/  @P1 BRA `(.L_x_189) ;  /* 0xfffffff800981947 */ /* 0x000ff4000383ffff */
.L_x_188:
[----:B------:R-:W-:Y:S05]  /*07b0*/  BSYNC.RECONVERGENT B1 ;  /* 0x0000000000017941 */ /* 0x000fea0003800200 */
.L_x_187:
        /* <DEDUP_REMOVED lines=52> */
.L_x_191:
[----:B------:R-:W-:Y:S05]  /*0b00*/  BSYNC.RECONVERGENT B1 ;  /* 0x0000000000017941 */ /* 0x000fea0003800200 */
.L_x_190:
        /* <DEDUP_REMOVED lines=32> */
.L_x_193:
[----:B------:R-:W-:Y:S05]  /*0d10*/  BSYNC.RECONVERGENT B1 ;  /* 0x0000000000017941 */ /* 0x000fea0003800200 */
.L_x_192:
        /* <DEDUP_REMOVED lines=24> */
.L_x_186:
[----:B------:R-:W-:Y:S05]  /*0ea0*/  BSYNC.RECONVERGENT B0 ;  /* 0x0000000000007941 */ /* 0x000fea0003800200 */
.L_x_185:
[----:B------:R-:W0:Y:S01]  /*0eb0*/  LDC.64 R4, c[0x0][0x3a8] ;  /* 0x0000ea00ff047b82 */ /* 0x000e220000000a00 */
[----:B------:R-:W1:Y:S01]  /*0ec0*/  LDCU UR6, c[0x0][0x3a0] ;  /* 0x00007400ff0677ac */ /* 0x000e620008000800 */
[----:B0-----:R-:W-:Y:S01]  /*0ed0*/  IMAD.WIDE R4, R0, 0x8, R4 ;  /* 0x0000000800047825 */ /* 0x001fe200078e0204 */
[----:B------:R-:W-:-:S04]  /*0ee0*/  IADD3 R0, PT, PT, R3, R0, RZ ;  /* 0x0000000003007210 */ /* 0x000fc80007ffe0ff */
[----:B------:R0:W-:Y:S01]  /*0ef0*/  STG.E.64 desc[UR8][R4.64], R24 ;  /* 0x0000001804007986 */ /* 0x0001e2000c101b08 */
[----:B-1----:R-:W-:-:S13]  /*0f00*/  ISETP.GE.AND P0, PT, R0, UR6, PT ;  /* 0x0000000600007c0c */ /* 0x002fda000bf06270 */
[----:B0-----:R-:W-:Y:S05]  /*0f10*/  @!P0 BRA `(.L_x_194) ;  /* 0xfffffff000708947 */ /* 0x001fea000383ffff */
[----:B------:R-:W-:Y:S05]  /*0f20*/  EXIT ;  /* 0x000000000000794d */ /* 0x000fea0003800000 */
.L_x_195:
        /* <DEDUP_REMOVED lines=13> */
.L_x_204:


//--------------------- .nv.shared._Z17spmv_light_kernelILi32ELi32EEvPiS0_S0_PdS1_iS1_i --------------------------
	.section	.nv.shared._Z17spmv_light_kernelILi32ELi32EEvPiS0_S0_PdS1_iS1_i,"aw",@nobits
	.sectionflags	@""
	.align	4
.nv.shared._Z17spmv_light_kernelILi32ELi32EEvPiS0_S0_PdS1_iS1_i:
	.zero		1280


//--------------------- .nv.shared.reserved.0     --------------------------
	.section	.nv.shared.reserved.0,"aw",@nobits
	.weak		__nv_reservedSMEM_offset_0_alias
	.size		__nv_reservedSMEM_offset_0_alias, 0, 64
	.other		__nv_reservedSMEM_offset_0_alias,@"STO_CUDA_RESERVED_SHARED STV_DEFAULT"
__nv_reservedSMEM_offset_0_alias:
	.zero		0
	.zero		64


//--------------------- .nv.shared._Z17spmv_light_kernelILi8ELi128EEvPiS0_S0_PdS1_iS1_i --------------------------
	.section	.nv.shared._Z17spmv_light_kernelILi8ELi128EEvPiS0_S0_PdS1_iS1_i,"aw",@nobits
	.sectionflags	@""
	.align	4
.nv.shared._Z17spmv_light_kernelILi8ELi128EEvPiS0_S0_PdS1_iS1_i:
	.zero		2048


//--------------------- .nv.shared._Z17spmv_light_kernelILi4ELi256EEvPiS0_S0_PdS1_iS1_i --------------------------
	.section	.nv.shared._Z17spmv_light_kernelILi4ELi256EEvPiS0_S0_PdS1_iS1_i,"aw",@nobits
	.sectionflags	@""
	.align	4
.nv.shared._Z17spmv_light_kernelILi4ELi256EEvPiS0_S0_PdS1_iS1_i:
	.zero		3072


//--------------------- .nv.shared._Z17spmv_light_kernelILi2ELi512EEvPiS0_S0_PdS1_iS1_i --------------------------
	.section	.nv.shared._Z17spmv_light_kernelILi2ELi512EEvPiS0_S0_PdS1_iS1_i,"aw",@nobits
	.sectionflags	@""
	.align	4
.nv.shared._Z17spmv_light_kernelILi2ELi512EEvPiS0_S0_PdS1_iS1_i:
	.zero		5120


//--------------------- .nv.shared._Z17spmv_pcsr_kernel2PdPiiS_ --------------------------
	.section	.nv.shared._Z17spmv_pcsr_kernel2PdPiiS_,"aw",@nobits
	.sectionflags	@""
	.align	8
.nv.shared._Z17spmv_pcsr_kernel2PdPiiS_:
	.zero		9480


//--------------------- .nv.shared._Z24spmv_csr_adaptive_kernelPdS_PiS0_iS0_S_ --------------------------
	.section	.nv.shared._Z24spmv_csr_adaptive_kernelPdS_PiS0_iS0_S_,"aw",@nobits
	.sectionflags	@""
	.align	8
.nv.shared._Z24spmv_csr_adaptive_kernelPdS_PiS0_iS0_S_:
	.zero		9216


//--------------------- .nv.shared._Z22spmv_csr_vector_kernelPdS_PiS0_iS_ --------------------------
	.section	.nv.shared._Z22spmv_csr_vector_kernelPdS_PiS0_iS_,"aw",@nobits
	.sectionflags	@""
	.align	8
.nv.shared._Z22spmv_csr_vector_kernelPdS_PiS0_iS_:
	.zero		9216


//--------------------- .nv.constant0._Z17spmv_light_kernelILi32ELi32EEvPiS0_S0_PdS1_iS1_i --------------------------
	.section	.nv.constant0._Z17spmv_light_kernelILi32ELi32EEvPiS0_S0_PdS1_iS1_i,"a",@progbits
	.sectionflags	@""
	.align	4
.nv.constant0._Z17spmv_light_kernelILi32ELi32EEvPiS0_S0_PdS1_iS1_i:
	.zero		956


//--------------------- .nv.constant0._Z17spmv_light_kernelILi8ELi128EEvPiS0_S0_PdS1_iS1_i --------------------------
	.section	.nv.constant0._Z17spmv_light_kernelILi8ELi128EEvPiS0_S0_PdS1_iS1_i,"a",@progbits
	.sectionflags	@""
	.align	4
.nv.constant0._Z17spmv_light_kernelILi8ELi128EEvPiS0_S0_PdS1_iS1_i:
	.zero		956


//--------------------- .nv.constant0._Z17spmv_light_kernelILi4ELi256EEvPiS0_S0_PdS1_iS1_i --------------------------
	.section	.nv.constant0._Z17spmv_light_kernelILi4ELi256EEvPiS0_S0_PdS1_iS1_i,"a",@progbits
	.sectionflags	@""
	.align	4
.nv.constant0._Z17spmv_light_kernelILi4ELi256EEvPiS0_S0_PdS1_iS1_i:
	.zero		956


//--------------------- .nv.constant0._Z17spmv_light_kernelILi2ELi512EEvPiS0_S0_PdS1_iS1_i --------------------------
	.section	.nv.constant0._Z17spmv_light_kernelILi2ELi512EEvPiS0_S0_PdS1_iS1_i,"a",@progbits
	.sectionflags	@""
	.align	4
.nv.constant0._Z17spmv_light_kernelILi2ELi512EEvPiS0_S0_PdS1_iS1_i:
	.zero		956


//--------------------- .nv.constant0._Z17spmv_pcsr_kernel2PdPiiS_ --------------------------
	.section	.nv.constant0._Z17spmv_pcsr_kernel2PdPiiS_,"a",@progbits
	.sectionflags	@""
	.align	4
.nv.constant0._Z17spmv_pcsr_kernel2PdPiiS_:
	.zero		928


//--------------------- .nv.constant0._Z17spmv_pcsr_kernel1PdS_PiiS_ --------------------------
	.section	.nv.constant0._Z17spmv_pcsr_kernel1PdS_PiiS_,"a",@progbits
	.sectionflags	@""
	.align	4
.nv.constant0._Z17spmv_pcsr_kernel1PdS_PiiS_:
	.zero		936


//--------------------- .nv.constant0._Z24spmv_csr_adaptive_kernelPdS_PiS0_iS0_S_ --------------------------
	.section	.nv.constant0._Z24spmv_csr_adaptive_kernelPdS_PiS0_iS0_S_,"a",@progbits
	.sectionflags	@""
	.align	4
.nv.constant0._Z24spmv_csr_adaptive_kernelPdS_PiS0_iS0_S_:
	.zero		952


//--------------------- .nv.constant0._Z22spmv_csr_vector_kernelPdS_PiS0_iS_ --------------------------
	.section	.nv.constant0._Z22spmv_csr_vector_kernelPdS_PiS0_iS_,"a",@progbits
	.sectionflags	@""
	.align	4
.nv.constant0._Z22spmv_csr_vector_kernelPdS_PiS0_iS_:
	.zero		944


//--------------------- .nv.constant0._Z22spmv_csr_scalar_kernelPdS_PiS0_iS_ --------------------------
	.section	.nv.constant0._Z22spmv_csr_scalar_kernelPdS_PiS0_iS_,"a",@progbits
	.sectionflags	@""
	.align	4
.nv.constant0._Z22spmv_csr_scalar_kernelPdS_PiS0_iS_:
	.zero		944


//--------------------- SYMBOLS --------------------------

	.type		.nv.reservedSmem.offset0,@object
	.size		.nv.reservedSmem.offset0,0x4
	.type		.nv.reservedSmem.cap,@object
	.size		.nv.reservedSmem.cap,0x4
